// auto-generated by cutlass_sweep.gemm — config: {"arch": "sm_90", "cluster_m": 1, "cluster_n": 1, "dtype": "bf16", "dtype_b": "bf16", "layout": "nt", "stages": 0, "tile_k": 32, "tile_m": 256, "tile_n": 64}
#include "cutlass/cutlass.h"
#include "cutlass/gemm/collective/collective_builder.hpp"
#include "cutlass/gemm/device/gemm_universal_adapter.h"
#include "cutlass/gemm/kernel/gemm_universal.hpp"
#include "cutlass/epilogue/collective/collective_builder.hpp"

using ElemA = cutlass::bfloat16_t;
using ElemB = cutlass::bfloat16_t;
using ElemCD = cutlass::bfloat16_t;
using Acc  = float;
using TileShape    = cute::Shape<cute::_256, cute::_64, cute::_32>;
using ClusterShape = cute::Shape<cute::_1, cute::_1, cute::_1>;

using CollectiveEpilogue = typename cutlass::epilogue::collective::CollectiveBuilder<
    cutlass::arch::Sm90, cutlass::arch::OpClassTensorOp,
    TileShape, ClusterShape,
    cutlass::epilogue::collective::EpilogueTileAuto,
    Acc, Acc,
    ElemCD, cutlass::layout::RowMajor, 128 / cutlass::sizeof_bits<ElemCD>::value,
    ElemCD, cutlass::layout::RowMajor, 128 / cutlass::sizeof_bits<ElemCD>::value,
    cutlass::epilogue::collective::EpilogueScheduleAuto
  >::CollectiveOp;

using CollectiveMainloop = typename cutlass::gemm::collective::CollectiveBuilder<
    cutlass::arch::Sm90, cutlass::arch::OpClassTensorOp,
    ElemA, cutlass::layout::RowMajor, 128 / cutlass::sizeof_bits<ElemA>::value,
    ElemB, cutlass::layout::ColumnMajor, 128 / cutlass::sizeof_bits<ElemB>::value,
    Acc,
    TileShape, ClusterShape,
    cutlass::gemm::collective::StageCountAutoCarveout<static_cast<int>(sizeof(typename CollectiveEpilogue::SharedStorage))>,
    cutlass::gemm::collective::KernelScheduleAuto
  >::CollectiveOp;

using GemmKernel = cutlass::gemm::kernel::GemmUniversal<
    cute::Shape<int,int,int,int>,
    CollectiveMainloop,
    CollectiveEpilogue
>;
using Gemm = cutlass::gemm::device::GemmUniversalAdapter<GemmKernel>;

// Force the device kernel symbol into the cubin without needing a host main.
auto* _anchor = &cutlass::device_kernel<GemmKernel>;


// ===== COMPILED SASS (sm_90a) =====

	.target	sm_90a

	.elftype	@"ET_EXEC"


//--------------------- .note.nv.tkinfo           --------------------------
	.section	.note.nv.tkinfo,"",@"SHT_NOTE"
	.sectionflags	@"SHF_NOTE_NV_TKINFO"
	.tkinfo
        /*0018*/ 	.word	0x00000002
        /*0030*/ 	.string	""
        /*0030*/ 	.string	"ptxas"
        /*0030*/ 	.string	"Cuda compilation tools, release 13.0, V13.0.88"
        /*0030*/ 	.string	"Build cuda_13.0.r13.0/compiler.36424714_0"
        /*0030*/ 	.string	"-arch sm_90a -m 64 "



//--------------------- .note.nv.cuinfo           --------------------------
	.section	.note.nv.cuinfo,"",@"SHT_NOTE"
	.sectionflags	@"SHF_NOTE_NV_CUINFO"
        /*0018*/ 	.short	0x0002
        /*001a*/ 	.short	0x005a
        /*001c*/ 	.short	0x0082
	.zero		2


//--------------------- .nv.info                  --------------------------
	.section	.nv.info,"",@"SHT_CUDA_INFO"
	.align	4


	//----- nvinfo : EIATTR_REGCOUNT
	.align		4
        /*0000*/ 	.byte	0x04, 0x2f
        /*0002*/ 	.short	(.L_15 - .L_14)
	.align		4
.L_14:
        /*0004*/ 	.word	index@(_ZN7cutlass13device_kernelINS_4gemm6kernel13GemmUniversalIN4cute5tupleIJiiiiEEENS1_10collective13CollectiveMmaINS1_34MainloopSm90TmaGmmaWarpSpecializedILi11ENS5_IJNS4_1CILi1EEESB_SB_EEENS1_35KernelTmaWarpSpecializedCooperativeEEENS5_IJNSA_ILi256EEENSA_ILi64EEENSA_ILi32EEEEEENS_10bfloat16_tENS5_IJlSB_lEEESJ_SK_NS4_8TiledMMAINS4_8MMA_AtomIJNS4_4SM904GMMA27MMA_64x64x16_F32BF16BF16_SSILNSO_5MajorE0ELSQ_0ELNSO_7ScaleInE1ELSR_1EEEEEENS4_6LayoutINS5_IJNSA_ILi2EEESB_SB_EEENS5_IJSB_NSA_ILi0EEESX_EEEEENS5_IJNS4_10UnderscoreES10_S10_EEEEENS4_13SM90_TMA_LOADENS4_14ComposedLayoutINS4_7SwizzleILi2ELi4ELi3EEENS4_18smem_ptr_flag_bitsILi16EEENSU_INS5_IJNSA_ILi8EEESH_EEENS5_IJSH_SB_EEEEEEEvNS4_8identityES13_S1D_vS1E_EENS_8epilogue10collective6detail29Sm90TmaWarpSpecializedAdapterINS1H_15DefaultEpilogueISJ_SK_SK_NS1G_6thread17LinearCombinationISJ_Li1EffLNS1L_9ScaleType4KindE0ELNS_15FloatRoundStyleE2ESJ_EENS1_15EpilogueDefaultEEEEEvvEEEEvNT_6ParamsE)
        /*0008*/ 	.word	0x000000a8


	//----- nvinfo : EIATTR_FRAME_SIZE
	.align		4
.L_15:
        /*000c*/ 	.byte	0x04, 0x11
        /*000e*/ 	.short	(.L_17 - .L_16)
	.align		4
.L_16:
        /*0010*/ 	.word	index@(_ZN7cutlass13device_kernelINS_4gemm6kernel13GemmUniversalIN4cute5tupleIJiiiiEEENS1_10collective13CollectiveMmaINS1_34MainloopSm90TmaGmmaWarpSpecializedILi11ENS5_IJNS4_1CILi1EEESB_SB_EEENS1_35KernelTmaWarpSpecializedCooperativeEEENS5_IJNSA_ILi256EEENSA_ILi64EEENSA_ILi32EEEEEENS_10bfloat16_tENS5_IJlSB_lEEESJ_SK_NS4_8TiledMMAINS4_8MMA_AtomIJNS4_4SM904GMMA27MMA_64x64x16_F32BF16BF16_SSILNSO_5MajorE0ELSQ_0ELNSO_7ScaleInE1ELSR_1EEEEEENS4_6LayoutINS5_IJNSA_ILi2EEESB_SB_EEENS5_IJSB_NSA_ILi0EEESX_EEEEENS5_IJNS4_10UnderscoreES10_S10_EEEEENS4_13SM90_TMA_LOADENS4_14ComposedLayoutINS4_7SwizzleILi2ELi4ELi3EEENS4_18smem_ptr_flag_bitsILi16EEENSU_INS5_IJNSA_ILi8EEESH_EEENS5_IJSH_SB_EEEEEEEvNS4_8identityES13_S1D_vS1E_EENS_8epilogue10collective6detail29Sm90TmaWarpSpecializedAdapterINS1H_15DefaultEpilogueISJ_SK_SK_NS1G_6thread17LinearCombinationISJ_Li1EffLNS1L_9ScaleType4KindE0ELNS_15FloatRoundStyleE2ESJ_EENS1_15EpilogueDefaultEEEEEvvEEEEvNT_6ParamsE)
        /*0014*/ 	.word	0x00000000


	//----- nvinfo : EIATTR_MIN_STACK_SIZE
	.align		4
.L_17:
        /*0018*/ 	.byte	0x04, 0x12
        /*001a*/ 	.short	(.L_19 - .L_18)
	.align		4
.L_18:
        /*001c*/ 	.word	index@(_ZN7cutlass13device_kernelINS_4gemm6kernel13GemmUniversalIN4cute5tupleIJiiiiEEENS1_10collective13CollectiveMmaINS1_34MainloopSm90TmaGmmaWarpSpecializedILi11ENS5_IJNS4_1CILi1EEESB_SB_EEENS1_35KernelTmaWarpSpecializedCooperativeEEENS5_IJNSA_ILi256EEENSA_ILi64EEENSA_ILi32EEEEEENS_10bfloat16_tENS5_IJlSB_lEEESJ_SK_NS4_8TiledMMAINS4_8MMA_AtomIJNS4_4SM904GMMA27MMA_64x64x16_F32BF16BF16_SSILNSO_5MajorE0ELSQ_0ELNSO_7ScaleInE1ELSR_1EEEEEENS4_6LayoutINS5_IJNSA_ILi2EEESB_SB_EEENS5_IJSB_NSA_ILi0EEESX_EEEEENS5_IJNS4_10UnderscoreES10_S10_EEEEENS4_13SM90_TMA_LOADENS4_14ComposedLayoutINS4_7SwizzleILi2ELi4ELi3EEENS4_18smem_ptr_flag_bitsILi16EEENSU_INS5_IJNSA_ILi8EEESH_EEENS5_IJSH_SB_EEEEEEEvNS4_8identityES13_S1D_vS1E_EENS_8epilogue10collective6detail29Sm90TmaWarpSpecializedAdapterINS1H_15DefaultEpilogueISJ_SK_SK_NS1G_6thread17LinearCombinationISJ_Li1EffLNS1L_9ScaleType4KindE0ELNS_15FloatRoundStyleE2ESJ_EENS1_15EpilogueDefaultEEEEEvvEEEEvNT_6ParamsE)
        /*0020*/ 	.word	0x00000000
.L_19:


//--------------------- .nv.compat                --------------------------
	.section	.nv.compat,"",@"SHT_CUDA_COMPAT_INFO"
	.align	4
        /*0000*/ 	.byte	0x02, 0x09, 0x01, 0x00, 0x02, 0x02, 0x04, 0x00, 0x02, 0x05, 0x05, 0x00, 0x03, 0x07, 0x01, 0x01
        /*0010*/ 	.byte	0x02, 0x03, 0x01, 0x00, 0x02, 0x06, 0x01, 0x00, 0x04, 0x0b, 0x08, 0x00, 0x00, 0x00, 0x00, 0x00
        /*0020*/ 	.byte	0x00, 0x00, 0x00, 0x00


//--------------------- .nv.info._ZN7cutlass13device_kernelINS_4gemm6kernel13GemmUniversalIN4cute5tupleIJiiiiEEENS1_10collective13CollectiveMmaINS1_34MainloopSm90TmaGmmaWarpSpecializedILi11ENS5_IJNS4_1CILi1EEESB_SB_EEENS1_35KernelTmaWarpSpecializedCooperativeEEENS5_IJNSA_ILi256EEENSA_ILi64EEENSA_ILi32EEEEEENS_10bfloat16_tENS5_IJlSB_lEEESJ_SK_NS4_8TiledMMAINS4_8MMA_AtomIJNS4_4SM904GMMA27MMA_64x64x16_F32BF16BF16_SSILNSO_5MajorE0ELSQ_0ELNSO_7ScaleInE1ELSR_1EEEEEENS4_6LayoutINS5_IJNSA_ILi2EEESB_SB_EEENS5_IJSB_NSA_ILi0EEESX_EEEEENS5_IJNS4_10UnderscoreES10_S10_EEEEENS4_13SM90_TMA_LOADENS4_14ComposedLayoutINS4_7SwizzleILi2ELi4ELi3EEENS4_18smem_ptr_flag_bitsILi16EEENSU_INS5_IJNSA_ILi8EEESH_EEENS5_IJSH_SB_EEEEEEEvNS4_8identityES13_S1D_vS1E_EENS_8epilogue10collective6detail29Sm90TmaWarpSpecializedAdapterINS1H_15DefaultEpilogueISJ_SK_SK_NS1G_6thread17LinearCombinationISJ_Li1EffLNS1L_9ScaleType4KindE0ELNS_15FloatRoundStyleE2ESJ_EENS1_15EpilogueDefaultEEEEEvvEEEEvNT_6ParamsE --------------------------
	.section	.nv.info._ZN7cutlass13device_kernelINS_4gemm6kernel13GemmUniversalIN4cute5tupleIJiiiiEEENS1_10collective13CollectiveMmaINS1_34MainloopSm90TmaGmmaWarpSpecializedILi11ENS5_IJNS4_1CILi1EEESB_SB_EEENS1_35KernelTmaWarpSpecializedCooperativeEEENS5_IJNSA_ILi256EEENSA_ILi64EEENSA_ILi32EEEEEENS_10bfloat16_tENS5_IJlSB_lEEESJ_SK_NS4_8TiledMMAINS4_8MMA_AtomIJNS4_4SM904GMMA27MMA_64x64x16_F32BF16BF16_SSILNSO_5MajorE0ELSQ_0ELNSO_7ScaleInE1ELSR_1EEEEEENS4_6LayoutINS5_IJNSA_ILi2EEESB_SB_EEENS5_IJSB_NSA_ILi0EEESX_EEEEENS5_IJNS4_10UnderscoreES10_S10_EEEEENS4_13SM90_TMA_LOADENS4_14ComposedLayoutINS4_7SwizzleILi2ELi4ELi3EEENS4_18smem_ptr_flag_bitsILi16EEENSU_INS5_IJNSA_ILi8EEESH_EEENS5_IJSH_SB_EEEEEEEvNS4_8identityES13_S1D_vS1E_EENS_8epilogue10collective6detail29Sm90TmaWarpSpecializedAdapterINS1H_15DefaultEpilogueISJ_SK_SK_NS1G_6thread17LinearCombinationISJ_Li1EffLNS1L_9ScaleType4KindE0ELNS_15FloatRoundStyleE2ESJ_EENS1_15EpilogueDefaultEEEEEvvEEEEvNT_6ParamsE,"",@"SHT_CUDA_INFO"
	.sectionflags	@""
	.align	4


	//----- nvinfo : EIATTR_CUDA_API_VERSION
	.align		4
        /*0000*/ 	.byte	0x04, 0x37
        /*0002*/ 	.short	(.L_21 - .L_20)
.L_20:
        /*0004*/ 	.word	0x00000082


	//----- nvinfo : EIATTR_KPARAM_INFO
	.align		4
.L_21:
        /*0008*/ 	.byte	0x04, 0x17
        /*000a*/ 	.short	(.L_23 - .L_22)
.L_22:
        /*000c*/ 	.word	0x00000000
        /*0010*/ 	.short	0x0000
        /*0012*/ 	.short	0x0070
        /*0014*/ 	.byte	0x00, 0xf0, 0x01, 0x10


	//----- nvinfo : EIATTR_SPARSE_MMA_MASK
	.align		4
.L_23:
        /*0018*/ 	.byte	0x03, 0x50
        /*001a*/ 	.short	0x0000


	//----- nvinfo : EIATTR_MAXREG_COUNT
	.align		4
        /*001c*/ 	.byte	0x03, 0x1b
        /*001e*/ 	.short	0x00a8


	//----- nvinfo : EIATTR_NUM_BARRIERS
	.align		4
        /*0020*/ 	.byte	0x02, 0x4c
        /*0022*/ 	.byte	0x01
	.zero		1


	//----- nvinfo : EIATTR_EXTERNS
	.align		4
        /*0024*/ 	.byte	0x04, 0x0f
        /*0026*/ 	.short	(.L_25 - .L_24)


	//   ....[0]....
	.align		4
.L_24:
        /*0028*/ 	.word	index@(__assertfail)


	//----- nvinfo : EIATTR_MERCURY_ISA_VERSION
	.align		4
.L_25:
        /*002c*/ 	.byte	0x03, 0x5f
        /*002e*/ 	.short	0x0101


	//----- nvinfo : EIATTR_INT_WARP_WIDE_INSTR_OFFSETS
	.align		4
        /*0030*/ 	.byte	0x04, 0x31
        /*0032*/ 	.short	(.L_27 - .L_26)


	//   ....[0]....
.L_26:
        /*0034*/ 	.word	0x00000490


	//   ....[1]....
        /*0038*/ 	.word	0x000004a0


	//   ....[2]....
        /*003c*/ 	.word	0x000005e0


	//----- nvinfo : EIATTR_COOP_GROUP_MASK_REGIDS
	.align		4
.L_27:
        /*0040*/ 	.byte	0x04, 0x29
        /*0042*/ 	.short	(.L_29 - .L_28)


	//   ....[0]....
.L_28:
        /*0044*/ 	.word	0xffffffff


	//   ....[1]....
        /*0048*/ 	.word	0xffffffff


	//   ....[2]....
        /*004c*/ 	.word	0xffffffff


	//   ....[3]....
        /*0050*/ 	.word	0xffffffff


	//   ....[4]....
        /*0054*/ 	.word	0xffffffff


	//----- nvinfo : EIATTR_COOP_GROUP_INSTR_OFFSETS
	.align		4
.L_29:
        /*0058*/ 	.byte	0x04, 0x28
        /*005a*/ 	.short	(.L_31 - .L_30)


	//   ....[0]....
.L_30:
        /*005c*/ 	.word	0x00000060


	//   ....[1]....
        /*0060*/ 	.word	0x00000070


	//   ....[2]....
        /*0064*/ 	.word	0x00000130


	//   ....[3]....
        /*0068*/ 	.word	0x000003d0


	//   ....[4]....
        /*006c*/ 	.word	0x000012f0


	//----- nvinfo : EIATTR_REG_RECONFIG
	.align		4
.L_31:
        /*0070*/ 	.byte	0x01, 0x54
	.zero		2


	//----- nvinfo : EIATTR_SYSCALL_OFFSETS
	.align		4
        /*0074*/ 	.byte	0x04, 0x46
        /*0076*/ 	.short	(.L_33 - .L_32)


	//   ....[0]....
.L_32:
        /*0078*/ 	.word	0x000014e0


	//----- nvinfo : EIATTR_MBARRIER_INSTR_OFFSETS
	.align		4
.L_33:
        /*007c*/ 	.byte	0x04, 0x39
        /*007e*/ 	.short	(.L_35 - .L_34)


	//   ....[0]....
.L_34:
        /*0080*/ 	.word	0x00000250
        /*0084*/ 	.word	0x000000ff
        /*0088*/ 	.word	0x00000000
        /*008c*/ 	.short	0x0100
        /*008e*/ 	.byte	0x08
	.zero		1


	//   ....[1]....
        /*0090*/ 	.word	0x00000260
        /*0094*/ 	.word	0x000000ff
        /*0098*/ 	.word	0x00000058
        /*009c*/ 	.short	0x0100
        /*009e*/ 	.byte	0x08
	.zero		1


	//   ....[2]....
        /*00a0*/ 	.word	0x00000270
        /*00a4*/ 	.word	0x000000ff
        /*00a8*/ 	.word	0x00000008
        /*00ac*/ 	.short	0x0100
        /*00ae*/ 	.byte	0x08
	.zero		1


	//   ....[3]....
        /*00b0*/ 	.word	0x00000280
        /*00b4*/ 	.word	0x000000ff
        /*00b8*/ 	.word	0x00000060
        /*00bc*/ 	.short	0x0100
        /*00be*/ 	.byte	0x08
	.zero		1


	//   ....[4]....
        /*00c0*/ 	.word	0x00000290
        /*00c4*/ 	.word	0x000000ff
        /*00c8*/ 	.word	0x00000010
        /*00cc*/ 	.short	0x0100
        /*00ce*/ 	.byte	0x08
	.zero		1


	//   ....[5]....
        /*00d0*/ 	.word	0x000002a0
        /*00d4*/ 	.word	0x000000ff
        /*00d8*/ 	.word	0x00000068
        /*00dc*/ 	.short	0x0100
        /*00de*/ 	.byte	0x08
	.zero		1


	//   ....[6]....
        /*00e0*/ 	.word	0x000002b0
        /*00e4*/ 	.word	0x000000ff
        /*00e8*/ 	.word	0x00000018
        /*00ec*/ 	.short	0x0100
        /*00ee*/ 	.byte	0x08
	.zero		1


	//   ....[7]....
        /*00f0*/ 	.word	0x000002c0
        /*00f4*/ 	.word	0x000000ff
        /*00f8*/ 	.word	0x00000070
        /*00fc*/ 	.short	0x0100
        /*00fe*/ 	.byte	0x08
	.zero		1


	//   ....[8]....
        /*0100*/ 	.word	0x000002d0
        /*0104*/ 	.word	0x000000ff
        /*0108*/ 	.word	0x00000020
        /*010c*/ 	.short	0x0100
        /*010e*/ 	.byte	0x08
	.zero		1


	//   ....[9]....
        /*0110*/ 	.word	0x000002e0
        /*0114*/ 	.word	0x000000ff
        /*0118*/ 	.word	0x00000078
        /*011c*/ 	.short	0x0100
        /*011e*/ 	.byte	0x08
	.zero		1


	//   ....[10]....
        /*0120*/ 	.word	0x000002f0
        /*0124*/ 	.word	0x000000ff
        /*0128*/ 	.word	0x00000028
        /*012c*/ 	.short	0x0100
        /*012e*/ 	.byte	0x08
	.zero		1


	//   ....[11]....
        /*0130*/ 	.word	0x00000300
        /*0134*/ 	.word	0x000000ff
        /*0138*/ 	.word	0x00000080
        /*013c*/ 	.short	0x0100
        /*013e*/ 	.byte	0x08
	.zero		1


	//   ....[12]....
        /*0140*/ 	.word	0x00000310
        /*0144*/ 	.word	0x000000ff
        /*0148*/ 	.word	0x00000030
        /*014c*/ 	.short	0x0100
        /*014e*/ 	.byte	0x08
	.zero		1


	//   ....[13]....
        /*0150*/ 	.word	0x00000320
        /*0154*/ 	.word	0x000000ff
        /*0158*/ 	.word	0x00000088
        /*015c*/ 	.short	0x0100
        /*015e*/ 	.byte	0x08
	.zero		1


	//   ....[14]....
        /*0160*/ 	.word	0x00000330
        /*0164*/ 	.word	0x000000ff
        /*0168*/ 	.word	0x00000038
        /*016c*/ 	.short	0x0100
        /*016e*/ 	.byte	0x08
	.zero		1


	//   ....[15]....
        /*0170*/ 	.word	0x00000340
        /*0174*/ 	.word	0x000000ff
        /*0178*/ 	.word	0x00000090
        /*017c*/ 	.short	0x0100
        /*017e*/ 	.byte	0x08
	.zero		1


	//   ....[16]....
        /*0180*/ 	.word	0x00000350
        /*0184*/ 	.word	0x000000ff
        /*0188*/ 	.word	0x00000040
        /*018c*/ 	.short	0x0100
        /*018e*/ 	.byte	0x08
	.zero		1


	//   ....[17]....
        /*0190*/ 	.word	0x00000360
        /*0194*/ 	.word	0x000000ff
        /*0198*/ 	.word	0x00000098
        /*019c*/ 	.short	0x0100
        /*019e*/ 	.byte	0x08
	.zero		1


	//   ....[18]....
        /*01a0*/ 	.word	0x00000370
        /*01a4*/ 	.word	0x000000ff
        /*01a8*/ 	.word	0x00000048
        /*01ac*/ 	.short	0x0100
        /*01ae*/ 	.byte	0x08
	.zero		1


	//   ....[19]....
        /*01b0*/ 	.word	0x00000380
        /*01b4*/ 	.word	0x000000ff
        /*01b8*/ 	.word	0x000000a0
        /*01bc*/ 	.short	0x0100
        /*01be*/ 	.byte	0x08
	.zero		1


	//   ....[20]....
        /*01c0*/ 	.word	0x00000390
        /*01c4*/ 	.word	0x000000ff
        /*01c8*/ 	.word	0x00000050
        /*01cc*/ 	.short	0x0100
        /*01ce*/ 	.byte	0x08
	.zero		1


	//   ....[21]....
        /*01d0*/ 	.word	0x000003a0
        /*01d4*/ 	.word	0x000000ff
        /*01d8*/ 	.word	0x000000a8
        /*01dc*/ 	.short	0x0100
        /*01de*/ 	.byte	0x08
	.zero		1


	//   ....[22]....
        /*01e0*/ 	.word	0x00000660
        /*01e4*/ 	.word	0x000000ff
        /*01e8*/ 	.word	0x000000c0
        /*01ec*/ 	.short	0x0100
        /*01ee*/ 	.byte	0x08
	.zero		1


	//   ....[23]....
        /*01f0*/ 	.word	0x000006e0
        /*01f4*/ 	.word	0x000000ff
        /*01f8*/ 	.word	0x000000c8
        /*01fc*/ 	.short	0x0100
        /*01fe*/ 	.byte	0x08
	.zero		1


	//   ....[24]....
        /*0200*/ 	.word	0x00001560
        /*0204*/ 	.word	0x00000003
        /*0208*/ 	.word	0x00000000
        /*020c*/ 	.short	0x010a
        /*020e*/ 	.byte	0x3f
	.zero		1


	//   ....[25]....
        /*0210*/ 	.word	0x000015c0
        /*0214*/ 	.word	0x00000003
        /*0218*/ 	.word	0x00000000
        /*021c*/ 	.short	0x010a
        /*021e*/ 	.byte	0x3f
	.zero		1


	//   ....[26]....
        /*0220*/ 	.word	0x000018f0
        /*0224*/ 	.word	0x000000ff
        /*0228*/ 	.word	0x00000000
        /*022c*/ 	.short	0x010a
        /*022e*/ 	.byte	0x04
	.zero		1


	//   ....[27]....
        /*0230*/ 	.word	0x00001930
        /*0234*/ 	.word	0x000000ff
        /*0238*/ 	.word	0x00000000
        /*023c*/ 	.short	0x010a
        /*023e*/ 	.byte	0x04
	.zero		1


	//   ....[28]....
        /*0240*/ 	.word	0x00001b70
        /*0244*/ 	.word	0x000000ff
        /*0248*/ 	.word	0x00000000
        /*024c*/ 	.short	0x0101
        /*024e*/ 	.byte	0x04
	.zero		1


	//   ....[29]....
        /*0250*/ 	.word	0x00001d50
        /*0254*/ 	.word	0x000000ff
        /*0258*/ 	.word	0x00000000
        /*025c*/ 	.short	0x0101
        /*025e*/ 	.byte	0x06
	.zero		1


	//   ....[30]....
        /*0260*/ 	.word	0x00007a90
        /*0264*/ 	.word	0x0000000e
        /*0268*/ 	.word	0x00000058
        /*026c*/ 	.short	0x010a
        /*026e*/ 	.byte	0x3f
	.zero		1


	//   ....[31]....
        /*0270*/ 	.word	0x00007e20
        /*0274*/ 	.word	0x00000006
        /*0278*/ 	.word	0x000000c8
        /*027c*/ 	.short	0x0101
        /*027e*/ 	.byte	0x3f
	.zero		1


	//   ....[32]....
        /*0280*/ 	.word	0x00008540
        /*0284*/ 	.word	0x00000007
        /*0288*/ 	.word	0x00000000
        /*028c*/ 	.short	0x010a
        /*028e*/ 	.byte	0x3f
	.zero		1


	//   ....[33]....
        /*0290*/ 	.word	0x000085c0
        /*0294*/ 	.word	0x00000009
        /*0298*/ 	.word	0x00000000
        /*029c*/ 	.short	0x010a
        /*029e*/ 	.byte	0x3f
	.zero		1


	//   ....[34]....
        /*02a0*/ 	.word	0x00008650
        /*02a4*/ 	.word	0x00000006
        /*02a8*/ 	.word	0x00000000
        /*02ac*/ 	.short	0x010a
        /*02ae*/ 	.byte	0x3f
	.zero		1


	//   ....[35]....
        /*02b0*/ 	.word	0x000086e0
        /*02b4*/ 	.word	0x00000009
        /*02b8*/ 	.word	0x00000000
        /*02bc*/ 	.short	0x010a
        /*02be*/ 	.byte	0x3f
	.zero		1


	//   ....[36]....
        /*02c0*/ 	.word	0x00008770
        /*02c4*/ 	.word	0x00000006
        /*02c8*/ 	.word	0x00000000
        /*02cc*/ 	.short	0x010a
        /*02ce*/ 	.byte	0x3f
	.zero		1


	//   ....[37]....
        /*02d0*/ 	.word	0x00008800
        /*02d4*/ 	.word	0x00000009
        /*02d8*/ 	.word	0x00000000
        /*02dc*/ 	.short	0x010a
        /*02de*/ 	.byte	0x3f
	.zero		1


	//   ....[38]....
        /*02e0*/ 	.word	0x00008890
        /*02e4*/ 	.word	0x00000006
        /*02e8*/ 	.word	0x00000000
        /*02ec*/ 	.short	0x010a
        /*02ee*/ 	.byte	0x3f
	.zero		1


	//   ....[39]....
        /*02f0*/ 	.word	0x00008920
        /*02f4*/ 	.word	0x00000009
        /*02f8*/ 	.word	0x00000000
        /*02fc*/ 	.short	0x010a
        /*02fe*/ 	.byte	0x3f
	.zero		1


	//   ....[40]....
        /*0300*/ 	.word	0x000089b0
        /*0304*/ 	.word	0x00000006
        /*0308*/ 	.word	0x00000000
        /*030c*/ 	.short	0x010a
        /*030e*/ 	.byte	0x3f
	.zero		1


	//   ....[41]....
        /*0310*/ 	.word	0x00008a40
        /*0314*/ 	.word	0x00000009
        /*0318*/ 	.word	0x00000000
        /*031c*/ 	.short	0x010a
        /*031e*/ 	.byte	0x3f
	.zero		1


	//   ....[42]....
        /*0320*/ 	.word	0x00008ad0
        /*0324*/ 	.word	0x00000003
        /*0328*/ 	.word	0x00000000
        /*032c*/ 	.short	0x010a
        /*032e*/ 	.byte	0x3f
	.zero		1


	//   ....[43]....
        /*0330*/ 	.word	0x00008b30
        /*0334*/ 	.word	0x00000003
        /*0338*/ 	.word	0x00000000
        /*033c*/ 	.short	0x010a
        /*033e*/ 	.byte	0x3f
	.zero		1


	//   ....[44]....
        /*0340*/ 	.word	0x00008b90
        /*0344*/ 	.word	0x00000004
        /*0348*/ 	.word	0x00000000
        /*034c*/ 	.short	0x010a
        /*034e*/ 	.byte	0x3f
	.zero		1


	//   ....[45]....
        /*0350*/ 	.word	0x00008c60
        /*0354*/ 	.word	0x0000000e
        /*0358*/ 	.word	0x00000058
        /*035c*/ 	.short	0x010a
        /*035e*/ 	.byte	0x3f
	.zero		1


	//   ....[46]....
        /*0360*/ 	.word	0x00008d30
        /*0364*/ 	.word	0x00000007
        /*0368*/ 	.word	0x00000000
        /*036c*/ 	.short	0x010a
        /*036e*/ 	.byte	0x3f
	.zero		1


	//   ....[47]....
        /*0370*/ 	.word	0x00008d80
        /*0374*/ 	.word	0x00000009
        /*0378*/ 	.word	0x00000000
        /*037c*/ 	.short	0x010a
        /*037e*/ 	.byte	0x3f
	.zero		1


	//   ....[48]....
        /*0380*/ 	.word	0x00008dd0
        /*0384*/ 	.word	0x00000006
        /*0388*/ 	.word	0x00000000
        /*038c*/ 	.short	0x010a
        /*038e*/ 	.byte	0x3f
	.zero		1


	//   ....[49]....
        /*0390*/ 	.word	0x00008e20
        /*0394*/ 	.word	0x00000009
        /*0398*/ 	.word	0x00000000
        /*039c*/ 	.short	0x010a
        /*039e*/ 	.byte	0x3f
	.zero		1


	//   ....[50]....
        /*03a0*/ 	.word	0x00008e70
        /*03a4*/ 	.word	0x00000006
        /*03a8*/ 	.word	0x00000000
        /*03ac*/ 	.short	0x010a
        /*03ae*/ 	.byte	0x3f
	.zero		1


	//   ....[51]....
        /*03b0*/ 	.word	0x00008ec0
        /*03b4*/ 	.word	0x00000009
        /*03b8*/ 	.word	0x00000000
        /*03bc*/ 	.short	0x010a
        /*03be*/ 	.byte	0x3f
	.zero		1


	//   ....[52]....
        /*03c0*/ 	.word	0x00008f10
        /*03c4*/ 	.word	0x00000006
        /*03c8*/ 	.word	0x00000000
        /*03cc*/ 	.short	0x010a
        /*03ce*/ 	.byte	0x3f
	.zero		1


	//   ....[53]....
        /*03d0*/ 	.word	0x00008f60
        /*03d4*/ 	.word	0x00000009
        /*03d8*/ 	.word	0x00000000
        /*03dc*/ 	.short	0x010a
        /*03de*/ 	.byte	0x3f
	.zero		1


	//   ....[54]....
        /*03e0*/ 	.word	0x00008fb0
        /*03e4*/ 	.word	0x00000006
        /*03e8*/ 	.word	0x00000000
        /*03ec*/ 	.short	0x010a
        /*03ee*/ 	.byte	0x3f
	.zero		1


	//   ....[55]....
        /*03f0*/ 	.word	0x00009000
        /*03f4*/ 	.word	0x00000009
        /*03f8*/ 	.word	0x00000000
        /*03fc*/ 	.short	0x010a
        /*03fe*/ 	.byte	0x3f
	.zero		1


	//----- nvinfo : EIATTR_NUM_MBARRIERS
	.align		4
.L_35:
        /*0400*/ 	.byte	0x03, 0x38
        /*0402*/ 	.short	0x0018


	//----- nvinfo : EIATTR_EXIT_INSTR_OFFSETS
	.align		4
        /*0404*/ 	.byte	0x04, 0x1c
        /*0406*/ 	.short	(.L_37 - .L_36)


	//   ....[0]....
.L_36:
        /*0408*/ 	.word	0x00000780


	//   ....[1]....
        /*040c*/ 	.word	0x00001050


	//   ....[2]....
        /*0410*/ 	.word	0x00007170


	//   ....[3]....
        /*0414*/ 	.word	0x000077a0


	//   ....[4]....
        /*0418*/ 	.word	0x00008b20


	//----- nvinfo : EIATTR_MAX_THREADS
	.align		4
.L_37:
        /*041c*/ 	.byte	0x04, 0x05
        /*041e*/ 	.short	(.L_39 - .L_38)
.L_38:
        /*0420*/ 	.word	0x00000180
        /*0424*/ 	.word	0x00000001
        /*0428*/ 	.word	0x00000001


	//----- nvinfo : EIATTR_CRS_STACK_SIZE
	.align		4
.L_39:
        /*042c*/ 	.byte	0x04, 0x1e
        /*042e*/ 	.short	(.L_41 - .L_40)
.L_40:
        /*0430*/ 	.word	0x00000000


	//----- nvinfo : EIATTR_CBANK_PARAM_SIZE
	.align		4
.L_41:
        /*0434*/ 	.byte	0x03, 0x19
        /*0436*/ 	.short	0x0470


	//----- nvinfo : EIATTR_PARAM_CBANK
	.align		4
        /*0438*/ 	.byte	0x04, 0x0a
        /*043a*/ 	.short	(.L_43 - .L_42)
	.align		4
.L_42:
        /*043c*/ 	.word	index@(.nv.constant0._ZN7cutlass13device_kernelINS_4gemm6kernel13GemmUniversalIN4cute5tupleIJiiiiEEENS1_10collective13CollectiveMmaINS1_34MainloopSm90TmaGmmaWarpSpecializedILi11ENS5_IJNS4_1CILi1EEESB_SB_EEENS1_35KernelTmaWarpSpecializedCooperativeEEENS5_IJNSA_ILi256EEENSA_ILi64EEENSA_ILi32EEEEEENS_10bfloat16_tENS5_IJlSB_lEEESJ_SK_NS4_8TiledMMAINS4_8MMA_AtomIJNS4_4SM904GMMA27MMA_64x64x16_F32BF16BF16_SSILNSO_5MajorE0ELSQ_0ELNSO_7ScaleInE1ELSR_1EEEEEENS4_6LayoutINS5_IJNSA_ILi2EEESB_SB_EEENS5_IJSB_NSA_ILi0EEESX_EEEEENS5_IJNS4_10UnderscoreES10_S10_EEEEENS4_13SM90_TMA_LOADENS4_14ComposedLayoutINS4_7SwizzleILi2ELi4ELi3EEENS4_18smem_ptr_flag_bitsILi16EEENSU_INS5_IJNSA_ILi8EEESH_EEENS5_IJSH_SB_EEEEEEEvNS4_8identityES13_S1D_vS1E_EENS_8epilogue10collective6detail29Sm90TmaWarpSpecializedAdapterINS1H_15DefaultEpilogueISJ_SK_SK_NS1G_6thread17LinearCombinationISJ_Li1EffLNS1L_9ScaleType4KindE0ELNS_15FloatRoundStyleE2ESJ_EENS1_15EpilogueDefaultEEEEEvvEEEEvNT_6ParamsE)
        /*0440*/ 	.short	0x0210
        /*0442*/ 	.short	0x0470


	//----- nvinfo : EIATTR_SW_WAR
	.align		4
.L_43:
        /*0444*/ 	.byte	0x04, 0x36
        /*0446*/ 	.short	(.L_45 - .L_44)
.L_44:
        /*0448*/ 	.word	0x00000008
.L_45:


//--------------------- .nv.callgraph             --------------------------
	.section	.nv.callgraph,"",@"SHT_CUDA_CALLGRAPH"
	.align	4
	.sectionentsize	8
	.align		4
        /*0000*/ 	.word	0x00000000
	.align		4
        /*0004*/ 	.word	0xffffffff
	.align		4
        /*0008*/ 	.word	index@(_ZN7cutlass13device_kernelINS_4gemm6kernel13GemmUniversalIN4cute5tupleIJiiiiEEENS1_10collective13CollectiveMmaINS1_34MainloopSm90TmaGmmaWarpSpecializedILi11ENS5_IJNS4_1CILi1EEESB_SB_EEENS1_35KernelTmaWarpSpecializedCooperativeEEENS5_IJNSA_ILi256EEENSA_ILi64EEENSA_ILi32EEEEEENS_10bfloat16_tENS5_IJlSB_lEEESJ_SK_NS4_8TiledMMAINS4_8MMA_AtomIJNS4_4SM904GMMA27MMA_64x64x16_F32BF16BF16_SSILNSO_5MajorE0ELSQ_0ELNSO_7ScaleInE1ELSR_1EEEEEENS4_6LayoutINS5_IJNSA_ILi2EEESB_SB_EEENS5_IJSB_NSA_ILi0EEESX_EEEEENS5_IJNS4_10UnderscoreES10_S10_EEEEENS4_13SM90_TMA_LOADENS4_14ComposedLayoutINS4_7SwizzleILi2ELi4ELi3EEENS4_18smem_ptr_flag_bitsILi16EEENSU_INS5_IJNSA_ILi8EEESH_EEENS5_IJSH_SB_EEEEEEEvNS4_8identityES13_S1D_vS1E_EENS_8epilogue10collective6detail29Sm90TmaWarpSpecializedAdapterINS1H_15DefaultEpilogueISJ_SK_SK_NS1G_6thread17LinearCombinationISJ_Li1EffLNS1L_9ScaleType4KindE0ELNS_15FloatRoundStyleE2ESJ_EENS1_15EpilogueDefaultEEEEEvvEEEEvNT_6ParamsE)
	.align		4
        /*000c*/ 	.word	index@(__assertfail)
	.align		4
        /*0010*/ 	.word	0x00000000
	.align		4
        /*0014*/ 	.word	0xfffffffe
	.align		4
        /*0018*/ 	.word	0x00000000
	.align		4
        /*001c*/ 	.word	0xfffffffd
	.align		4
        /*0020*/ 	.word	0x00000000
	.align		4
        /*0024*/ 	.word	0xfffffffc


//--------------------- .nv.constant4             --------------------------
	.section	.nv.constant4,"a",@progbits
	.align	8
	.align		8
.nv.constant4:
        /*0000*/ 	.dword	__assertfail
	.align		8
        /*0008*/ 	.dword	__unnamed_1
	.align		8
        /*0010*/ 	.dword	_ZN40_INTERNAL_1ea86d1c_4_k_cu_fb84454a_276484cuda3std3__45__cpo5beginE
	.align		8
        /*0018*/ 	.dword	_ZN40_INTERNAL_1ea86d1c_4_k_cu_fb84454a_276484cuda3std3__45__cpo3endE
	.align		8
        /*0020*/ 	.dword	_ZN40_INTERNAL_1ea86d1c_4_k_cu_fb84454a_276484cuda3std3__45__cpo6cbeginE
	.align		8
        /*0028*/ 	.dword	_ZN40_INTERNAL_1ea86d1c_4_k_cu_fb84454a_276484cuda3std3__45__cpo4cendE
	.align		8
        /*0030*/ 	.dword	_ZN40_INTERNAL_1ea86d1c_4_k_cu_fb84454a_276484cuda3std3__442_GLOBAL__N__1ea86d1c_4_k_cu_fb84454a_276486ignoreE
	.align		8
        /*0038*/ 	.dword	_ZN40_INTERNAL_1ea86d1c_4_k_cu_fb84454a_276484cuda3std3__419piecewise_constructE
	.align		8
        /*0040*/ 	.dword	_ZN40_INTERNAL_1ea86d1c_4_k_cu_fb84454a_276484cuda3std3__48in_placeE
	.align		8
        /*0048*/ 	.dword	_ZN40_INTERNAL_1ea86d1c_4_k_cu_fb84454a_276484cuda3std6ranges3__45__cpo4swapE
	.align		8
        /*0050*/ 	.dword	_ZN40_INTERNAL_1ea86d1c_4_k_cu_fb84454a_276484cuda3std6ranges3__45__cpo9iter_moveE
	.align		8
        /*0058*/ 	.dword	_ZN40_INTERNAL_1ea86d1c_4_k_cu_fb84454a_276484cute7productE
	.align		8
        /*0060*/ 	.dword	_ZN40_INTERNAL_1ea86d1c_4_k_cu_fb84454a_276484cute1_E
	.align		8
        /*0068*/ 	.dword	$str$22
	.align		8
        /*0070*/ 	.dword	$str$23


//--------------------- .text._ZN7cutlass13device_kernelINS_4gemm6kernel13GemmUniversalIN4cute5tupleIJiiiiEEENS1_10collective13CollectiveMmaINS1_34MainloopSm90TmaGmmaWarpSpecializedILi11ENS5_IJNS4_1CILi1EEESB_SB_EEENS1_35KernelTmaWarpSpecializedCooperativeEEENS5_IJNSA_ILi256EEENSA_ILi64EEENSA_ILi32EEEEEENS_10bfloat16_tENS5_IJlSB_lEEESJ_SK_NS4_8TiledMMAINS4_8MMA_AtomIJNS4_4SM904GMMA27MMA_64x64x16_F32BF16BF16_SSILNSO_5MajorE0ELSQ_0ELNSO_7ScaleInE1ELSR_1EEEEEENS4_6LayoutINS5_IJNSA_ILi2EEESB_SB_EEENS5_IJSB_NSA_ILi0EEESX_EEEEENS5_IJNS4_10UnderscoreES10_S10_EEEEENS4_13SM90_TMA_LOADENS4_14ComposedLayoutINS4_7SwizzleILi2ELi4ELi3EEENS4_18smem_ptr_flag_bitsILi16EEENSU_INS5_IJNSA_ILi8EEESH_EEENS5_IJSH_SB_EEEEEEEvNS4_8identityES13_S1D_vS1E_EENS_8epilogue10collective6detail29Sm90TmaWarpSpecializedAdapterINS1H_15DefaultEpilogueISJ_SK_SK_NS1G_6thread17LinearCombinationISJ_Li1EffLNS1L_9ScaleType4KindE0ELNS_15FloatRoundStyleE2ESJ_EENS1_15EpilogueDefaultEEEEEvvEEEEvNT_6ParamsE --------------------------
	.section	.text._ZN7cutlass13device_kernelINS_4gemm6kernel13GemmUniversalIN4cute5tupleIJiiiiEEENS1_10collective13CollectiveMmaINS1_34MainloopSm90TmaGmmaWarpSpecializedILi11ENS5_IJNS4_1CILi1EEESB_SB_EEENS1_35KernelTmaWarpSpecializedCooperativeEEENS5_IJNSA_ILi256EEENSA_ILi64EEENSA_ILi32EEEEEENS_10bfloat16_tENS5_IJlSB_lEEESJ_SK_NS4_8TiledMMAINS4_8MMA_AtomIJNS4_4SM904GMMA27MMA_64x64x16_F32BF16BF16_SSILNSO_5MajorE0ELSQ_0ELNSO_7ScaleInE1ELSR_1EEEEEENS4_6LayoutINS5_IJNSA_ILi2EEESB_SB_EEENS5_IJSB_NSA_ILi0EEESX_EEEEENS5_IJNS4_10UnderscoreES10_S10_EEEEENS4_13SM90_TMA_LOADENS4_14ComposedLayoutINS4_7SwizzleILi2ELi4ELi3EEENS4_18smem_ptr_flag_bitsILi16EEENSU_INS5_IJNSA_ILi8EEESH_EEENS5_IJSH_SB_EEEEEEEvNS4_8identityES13_S1D_vS1E_EENS_8epilogue10collective6detail29Sm90TmaWarpSpecializedAdapterINS1H_15DefaultEpilogueISJ_SK_SK_NS1G_6thread17LinearCombinationISJ_Li1EffLNS1L_9ScaleType4KindE0ELNS_15FloatRoundStyleE2ESJ_EENS1_15EpilogueDefaultEEEEEvvEEEEvNT_6ParamsE,"ax",@progbits
	.align	128
.text._ZN7cutlass13device_kernelINS_4gemm6kernel13GemmUniversalIN4cute5tupleIJiiiiEEENS1_10collective13CollectiveMmaINS1_34MainloopSm90TmaGmmaWarpSpecializedILi11ENS5_IJNS4_1CILi1EEESB_SB_EEENS1_35KernelTmaWarpSpecializedCooperativeEEENS5_IJNSA_ILi256EEENSA_ILi64EEENSA_ILi32EEEEEENS_10bfloat16_tENS5_IJlSB_lEEESJ_SK_NS4_8TiledMMAINS4_8MMA_AtomIJNS4_4SM904GMMA27MMA_64x64x16_F32BF16BF16_SSILNSO_5MajorE0ELSQ_0ELNSO_7ScaleInE1ELSR_1EEEEEENS4_6LayoutINS5_IJNSA_ILi2EEESB_SB_EEENS5_IJSB_NSA_ILi0EEESX_EEEEENS5_IJNS4_10UnderscoreES10_S10_EEEEENS4_13SM90_TMA_LOADENS4_14ComposedLayoutINS4_7SwizzleILi2ELi4ELi3EEENS4_18smem_ptr_flag_bitsILi16EEENSU_INS5_IJNSA_ILi8EEESH_EEENS5_IJSH_SB_EEEEEEEvNS4_8identityES13_S1D_vS1E_EENS_8epilogue10collective6detail29Sm90TmaWarpSpecializedAdapterINS1H_15DefaultEpilogueISJ_SK_SK_NS1G_6thread17LinearCombinationISJ_Li1EffLNS1L_9ScaleType4KindE0ELNS_15FloatRoundStyleE2ESJ_EENS1_15EpilogueDefaultEEEEEvvEEEEvNT_6ParamsE:
        .type           _ZN7cutlass13device_kernelINS_4gemm6kernel13GemmUniversalIN4cute5tupleIJiiiiEEENS1_10collective13CollectiveMmaINS1_34MainloopSm90TmaGmmaWarpSpecializedILi11ENS5_IJNS4_1CILi1EEESB_SB_EEENS1_35KernelTmaWarpSpecializedCooperativeEEENS5_IJNSA_ILi256EEENSA_ILi64EEENSA_ILi32EEEEEENS_10bfloat16_tENS5_IJlSB_lEEESJ_SK_NS4_8TiledMMAINS4_8MMA_AtomIJNS4_4SM904GMMA27MMA_64x64x16_F32BF16BF16_SSILNSO_5MajorE0ELSQ_0ELNSO_7ScaleInE1ELSR_1EEEEEENS4_6LayoutINS5_IJNSA_ILi2EEESB_SB_EEENS5_IJSB_NSA_ILi0EEESX_EEEEENS5_IJNS4_10UnderscoreES10_S10_EEEEENS4_13SM90_TMA_LOADENS4_14ComposedLayoutINS4_7SwizzleILi2ELi4ELi3EEENS4_18smem_ptr_flag_bitsILi16EEENSU_INS5_IJNSA_ILi8EEESH_EEENS5_IJSH_SB_EEEEEEEvNS4_8identityES13_S1D_vS1E_EENS_8epilogue10collective6detail29Sm90TmaWarpSpecializedAdapterINS1H_15DefaultEpilogueISJ_SK_SK_NS1G_6thread17LinearCombinationISJ_Li1EffLNS1L_9ScaleType4KindE0ELNS_15FloatRoundStyleE2ESJ_EENS1_15EpilogueDefaultEEEEEvvEEEEvNT_6ParamsE,@function
        .size           _ZN7cutlass13device_kernelINS_4gemm6kernel13GemmUniversalIN4cute5tupleIJiiiiEEENS1_10collective13CollectiveMmaINS1_34MainloopSm90TmaGmmaWarpSpecializedILi11ENS5_IJNS4_1CILi1EEESB_SB_EEENS1_35KernelTmaWarpSpecializedCooperativeEEENS5_IJNSA_ILi256EEENSA_ILi64EEENSA_ILi32EEEEEENS_10bfloat16_tENS5_IJlSB_lEEESJ_SK_NS4_8TiledMMAINS4_8MMA_AtomIJNS4_4SM904GMMA27MMA_64x64x16_F32BF16BF16_SSILNSO_5MajorE0ELSQ_0ELNSO_7ScaleInE1ELSR_1EEEEEENS4_6LayoutINS5_IJNSA_ILi2EEESB_SB_EEENS5_IJSB_NSA_ILi0EEESX_EEEEENS5_IJNS4_10UnderscoreES10_S10_EEEEENS4_13SM90_TMA_LOADENS4_14ComposedLayoutINS4_7SwizzleILi2ELi4ELi3EEENS4_18smem_ptr_flag_bitsILi16EEENSU_INS5_IJNSA_ILi8EEESH_EEENS5_IJSH_SB_EEEEEEEvNS4_8identityES13_S1D_vS1E_EENS_8epilogue10collective6detail29Sm90TmaWarpSpecializedAdapterINS1H_15DefaultEpilogueISJ_SK_SK_NS1G_6thread17LinearCombinationISJ_Li1EffLNS1L_9ScaleType4KindE0ELNS_15FloatRoundStyleE2ESJ_EENS1_15EpilogueDefaultEEEEEvvEEEEvNT_6ParamsE,(.L_x_207 - _ZN7cutlass13device_kernelINS_4gemm6kernel13GemmUniversalIN4cute5tupleIJiiiiEEENS1_10collective13CollectiveMmaINS1_34MainloopSm90TmaGmmaWarpSpecializedILi11ENS5_IJNS4_1CILi1EEESB_SB_EEENS1_35KernelTmaWarpSpecializedCooperativeEEENS5_IJNSA_ILi256EEENSA_ILi64EEENSA_ILi32EEEEEENS_10bfloat16_tENS5_IJlSB_lEEESJ_SK_NS4_8TiledMMAINS4_8MMA_AtomIJNS4_4SM904GMMA27MMA_64x64x16_F32BF16BF16_SSILNSO_5MajorE0ELSQ_0ELNSO_7ScaleInE1ELSR_1EEEEEENS4_6LayoutINS5_IJNSA_ILi2EEESB_SB_EEENS5_IJSB_NSA_ILi0EEESX_EEEEENS5_IJNS4_10UnderscoreES10_S10_EEEEENS4_13SM90_TMA_LOADENS4_14ComposedLayoutINS4_7SwizzleILi2ELi4ELi3EEENS4_18smem_ptr_flag_bitsILi16EEENSU_INS5_IJNSA_ILi8EEESH_EEENS5_IJSH_SB_EEEEEEEvNS4_8identityES13_S1D_vS1E_EENS_8epilogue10collective6detail29Sm90TmaWarpSpecializedAdapterINS1H_15DefaultEpilogueISJ_SK_SK_NS1G_6thread17LinearCombinationISJ_Li1EffLNS1L_9ScaleType4KindE0ELNS_15FloatRoundStyleE2ESJ_EENS1_15EpilogueDefaultEEEEEvvEEEEvNT_6ParamsE)
        .other          _ZN7cutlass13device_kernelINS_4gemm6kernel13GemmUniversalIN4cute5tupleIJiiiiEEENS1_10collective13CollectiveMmaINS1_34MainloopSm90TmaGmmaWarpSpecializedILi11ENS5_IJNS4_1CILi1EEESB_SB_EEENS1_35KernelTmaWarpSpecializedCooperativeEEENS5_IJNSA_ILi256EEENSA_ILi64EEENSA_ILi32EEEEEENS_10bfloat16_tENS5_IJlSB_lEEESJ_SK_NS4_8TiledMMAINS4_8MMA_AtomIJNS4_4SM904GMMA27MMA_64x64x16_F32BF16BF16_SSILNSO_5MajorE0ELSQ_0ELNSO_7ScaleInE1ELSR_1EEEEEENS4_6LayoutINS5_IJNSA_ILi2EEESB_SB_EEENS5_IJSB_NSA_ILi0EEESX_EEEEENS5_IJNS4_10UnderscoreES10_S10_EEEEENS4_13SM90_TMA_LOADENS4_14ComposedLayoutINS4_7SwizzleILi2ELi4ELi3EEENS4_18smem_ptr_flag_bitsILi16EEENSU_INS5_IJNSA_ILi8EEESH_EEENS5_IJSH_SB_EEEEEEEvNS4_8identityES13_S1D_vS1E_EENS_8epilogue10collective6detail29Sm90TmaWarpSpecializedAdapterINS1H_15DefaultEpilogueISJ_SK_SK_NS1G_6thread17LinearCombinationISJ_Li1EffLNS1L_9ScaleType4KindE0ELNS_15FloatRoundStyleE2ESJ_EENS1_15EpilogueDefaultEEEEEvvEEEEvNT_6ParamsE,@"STO_CUDA_ENTRY STV_DEFAULT"
_ZN7cutlass13device_kernelINS_4gemm6kernel13GemmUniversalIN4cute5tupleIJiiiiEEENS1_10collective13CollectiveMmaINS1_34MainloopSm90TmaGmmaWarpSpecializedILi11ENS5_IJNS4_1CILi1EEESB_SB_EEENS1_35KernelTmaWarpSpecializedCooperativeEEENS5_IJNSA_ILi256EEENSA_ILi64EEENSA_ILi32EEEEEENS_10bfloat16_tENS5_IJlSB_lEEESJ_SK_NS4_8TiledMMAINS4_8MMA_AtomIJNS4_4SM904GMMA27MMA_64x64x16_F32BF16BF16_SSILNSO_5MajorE0ELSQ_0ELNSO_7ScaleInE1ELSR_1EEEEEENS4_6LayoutINS5_IJNSA_ILi2EEESB_SB_EEENS5_IJSB_NSA_ILi0EEESX_EEEEENS5_IJNS4_10UnderscoreES10_S10_EEEEENS4_13SM90_TMA_LOADENS4_14ComposedLayoutINS4_7SwizzleILi2ELi4ELi3EEENS4_18smem_ptr_flag_bitsILi16EEENSU_INS5_IJNSA_ILi8EEESH_EEENS5_IJSH_SB_EEEEEEEvNS4_8identityES13_S1D_vS1E_EENS_8epilogue10collective6detail29Sm90TmaWarpSpecializedAdapterINS1H_15DefaultEpilogueISJ_SK_SK_NS1G_6thread17LinearCombinationISJ_Li1EffLNS1L_9ScaleType4KindE0ELNS_15FloatRoundStyleE2ESJ_EENS1_15EpilogueDefaultEEEEEvvEEEEvNT_6ParamsE:
[----:B------:R-:W0:Y:S01]  /*0000*/  LDC R1, c[0x0][0x28] ;  /* 0x00000a00ff017b82 */ /* 0x000e220000000800 */
[----:B------:R-:W1:Y:S01]  /*0010*/  S2R R3, SR_TID.X ;  /* 0x0000000000037919 */ /* 0x000e620000002100 */
[----:B------:R-:W-:Y:S01]  /*0020*/  ELECT P0, URZ, PT ;  /* 0x00000000003f782f */ /* 0x000fe20003800000 */
[----:B------:R-:W-:Y:S01]  /*0030*/  BSSY B0, `(.L_x_0) ;  /* 0x000000f000007945 */ /* 0x000fe20003800000 */
[--C-:B-1----:R-:W-:Y:S02]  /*0040*/  SHF.R.U32.HI R0, RZ, 0x5, R3.reuse ;  /* 0x00000005ff007819 */ /* 0x102fe40000011603 */
[----:B------:R-:W-:-:S03]  /*0050*/  SHF.R.U32.HI R14, RZ, 0x7, R3 ;  /* 0x00000007ff0e7819 */ /* 0x000fc60000011603 */
[----:B------:R-:W1:Y:S04]  /*0060*/  SHFL.IDX PT, R4, R0, RZ, 0x1f ;  /* 0x00001fff00047589 */ /* 0x000e6800000e0000 */
[----:B------:R2:W3:Y:S01]  /*0070*/  SHFL.IDX PT, R10, R14, RZ, 0x1f ;  /* 0x00001fff0e0a7589 */ /* 0x0004e200000e0000 */
[----:B-1----:R-:W-:-:S13]  /*0080*/  ISETP.NE.OR P0, PT, R4, RZ, !P0 ;  /* 0x000000ff0400720c */ /* 0x002fda0004705670 */
[----:B0-23--:R-:W-:Y:S05]  /*0090*/  @P0 BRA `(.L_x_1) ;  /* 0x0000000000200947 */ /* 0x00dfea0003800000 */
[----:B------:R-:W-:Y:S02]  /*00a0*/  ULDC.64 UR4, c[0x0][0x198] ;  /* 0x0000660000047ab9 */ /* 0x000fe40000000a00 */
[----:B------:R-:W-:Y:S02]  /*00b0*/  UIADD3 UR6, UP0, UR4, 0xf0, URZ ;  /* 0x000000f004067890 */ /* 0x000fe4000ff1e03f */
[----:B------:R-:W-:Y:S02]  /*00c0*/  UIADD3 UR4, UP1, UR4, 0x1f0, URZ ;  /* 0x000001f004047890 */ /* 0x000fe4000ff3e03f */
[----:B------:R-:W-:Y:S02]  /*00d0*/  UIADD3.X UR7, URZ, UR5, URZ, UP0, !UPT ;  /* 0x000000053f077290 */ /* 0x000fe400087fe43f */
[----:B------:R-:W-:-:S07]  /*00e0*/  UIADD3.X UR5, URZ, UR5, URZ, UP1, !UPT ;  /* 0x000000053f057290 */ /* 0x000fce0008ffe43f */
[----:B------:R0:W-:Y:S02]  /*00f0*/  UTMACCTL.PF [UR6] ;  /* 0x00000000060079b9 */ /* 0x0001e40008040000 */
[----:B------:R0:W-:Y:S02]  /*0100*/  UTMACCTL.PF [UR4] ;  /* 0x00000000040079b9 */ /* 0x0001e40008040000 */
[----:B0-----:R-:W-:Y:S01]  /*0110*/  NOP ;  /* 0x0000000000007918 */ /* 0x001fe20000000000 */
.L_x_1:
[----:B------:R-:W-:Y:S05]  /*0120*/  BSYNC B0 ;  /* 0x0000000000007941 */ /* 0x000fea0003800000 */
.L_x_0:
[----:B------:R-:W0:Y:S02]  /*0130*/  SHFL.IDX PT, R2, R0, RZ, 0x1f ;  /* 0x00001fff00027589 */ /* 0x000e2400000e0000 */
[----:B0-----:R-:W-:-:S13]  /*0140*/  ISETP.NE.AND P0, PT, R2, RZ, PT ;  /* 0x000000ff0200720c */ /* 0x001fda0003f05270 */
[----:B------:R-:W-:Y:S05]  /*0150*/  @P0 BRA `(.L_x_2) ;  /* 0x00000000009c0947 */ /* 0x000fea0003800000 */
[----:B------:R-:W-:Y:S01]  /*0160*/  ELECT P0, URZ, PT ;  /* 0x00000000003f782f */ /* 0x000fe20003800000 */
[----:B------:R-:W-:-:S12]  /*0170*/  BSSY B0, `(.L_x_2) ;  /* 0x0000025000007945 */ /* 0x000fd80003800000 */
[----:B------:R-:W-:Y:S05]  /*0180*/  @!P0 BRA `(.L_x_3) ;  /* 0x00000000008c8947 */ /* 0x000fea0003800000 */
[----:B------:R-:W0:Y:S01]  /*0190*/  S2UR UR8, SR_CgaCtaId ;  /* 0x00000000000879c3 */ /* 0x000e220000008800 */
[----:B------:R-:W-:Y:S01]  /*01a0*/  UMOV UR4, 0x400 ;  /* 0x0000040000047882 */ /* 0x000fe20000000000 */
[----:B------:R-:W-:Y:S01]  /*01b0*/  UMOV UR5, 0x1 ;  /* 0x0000000100057882 */ /* 0x000fe20000000000 */
[----:B------:R-:W-:Y:S02]  /*01c0*/  UMOV UR6, 0x100 ;  /* 0x0000010000067882 */ /* 0x000fe40000000000 */
[----:B------:R-:W-:-:S04]  /*01d0*/  UIADD3 UR6, -UR6, 0x100000, URZ ;  /* 0x0010000006067890 */ /* 0x000fc8000fffe13f */
[----:B------:R-:W-:Y:S02]  /*01e0*/  USHF.L.U32 UR7, UR6, 0xb, URZ ;  /* 0x0000000b06077899 */ /* 0x000fe4000800063f */
[----:B------:R-:W-:Y:S02]  /*01f0*/  USHF.L.U32 UR6, UR6, 0x1, URZ ;  /* 0x0000000106067899 */ /* 0x000fe4000800063f */
[----:B0-----:R-:W-:Y:S02]  /*0200*/  ULEA UR8, UR8, UR4, 0x18 ;  /* 0x0000000408087291 */ /* 0x001fe4000f8ec03f */
[----:B------:R-:W-:-:S04]  /*0210*/  UIADD3 UR4, -UR5, 0x100000, URZ ;  /* 0x0010000005047890 */ /* 0x000fc8000fffe13f */
[----:B------:R-:W-:Y:S02]  /*0220*/  USHF.L.U32 UR5, UR4, 0xb, URZ ;  /* 0x0000000b04057899 */ /* 0x000fe4000800063f */
[----:B------:R-:W-:Y:S01]  /*0230*/  USHF.L.U32 UR4, UR4, 0x1, URZ ;  /* 0x0000000104047899 */ /* 0x000fe2000800063f */
[----:B------:R-:W0:Y:S11]  /*0240*/  FENCE.VIEW.ASYNC.S ;  /* 0x00000000000073c6 */ /* 0x000e360000000000 */
[----:B0-----:R0:W1:Y:S01]  /*0250*/  SYNCS.EXCH.64 URZ, [UR8], UR4 ;  /* 0x00000004083f75b2 */ /* 0x0010620008000100 */
[----:B------:R0:W2:Y:S01]  /*0260*/  SYNCS.EXCH.64 URZ, [UR8+0x58], UR6 ;  /* 0x00005806083f75b2 */ /* 0x0000a20008000100 */
[----:B------:R0:W3:Y:S01]  /*0270*/  SYNCS.EXCH.64 URZ, [UR8+0x8], UR4 ;  /* 0x00000804083f75b2 */ /* 0x0000e20008000100 */
[----:B------:R0:W4:Y:S01]  /*0280*/  SYNCS.EXCH.64 URZ, [UR8+0x60], UR6 ;  /* 0x00006006083f75b2 */ /* 0x0001220008000100 */
[----:B------:R0:W0:Y:S01]  /*0290*/  SYNCS.EXCH.64 URZ, [UR8+0x10], UR4 ;  /* 0x00001004083f75b2 */ /* 0x0000220008000100 */
        /* <DEDUP_REMOVED lines=17> */
[----:B------:R-:W-:Y:S01]  /*03b0*/  NOP ;  /* 0x0000000000007918 */ /* 0x000fe20000000000 */
.L_x_3:
[----:B0-----:R-:W-:Y:S05]  /*03c0*/  BSYNC B0 ;  /* 0x0000000000007941 */ /* 0x001fea0003800000 */
.L_x_2:
[----:B------:R-:W0:Y:S01]  /*03d0*/  SHFL.IDX PT, R0, R0, RZ, 0x1f ;  /* 0x00001fff00007589 */ /* 0x000e2200000e0000 */
[----:B------:R-:W5:Y:S01]  /*03e0*/  LDC R2, c[0x0][0x65c] ;  /* 0x00019700ff027b82 */ /* 0x000f620000000800 */
[----:B------:R-:W-:Y:S02]  /*03f0*/  ELECT P0, URZ, PT ;  /* 0x00000000003f782f */ /* 0x000fe40003800000 */
[----:B------:R-:W-:Y:S01]  /*0400*/  LOP3.LUT R7, R7, 0xfffff7ff, RZ, 0xc0, !PT ;  /* 0xfffff7ff07077812 */ /* 0x000fe200078ec0ff */
[----:B------:R-:W1:Y:S01]  /*0410*/  S2R R5, SR_CTAID.Y ;  /* 0x0000000000057919 */ /* 0x000e620000002600 */
[----:B------:R-:W-:Y:S01]  /*0420*/  UMOV UR4, 0x20 ;  /* 0x0000002000047882 */ /* 0x000fe20000000000 */
[----:B------:R-:W-:Y:S01]  /*0430*/  NOP ;  /* 0x0000000000007918 */ /* 0x000fe20000000000 */
[----:B------:R-:W-:Y:S01]  /*0440*/  ISETP.NE.AND P2, PT, R10, RZ, PT ;  /* 0x000000ff0a00720c */ /* 0x000fe20003f45270 */
[----:B------:R-:W2:Y:S01]  /*0450*/  S2R R6, SR_CTAID.X ;  /* 0x0000000000067919 */ /* 0x000ea20000002500 */
[----:B------:R-:W-:Y:S01]  /*0460*/  NOP ;  /* 0x0000000000007918 */ /* 0x000fe20000000000 */
[----:B0-----:R-:W-:-:S02]  /*0470*/  ISETP.NE.OR P0, PT, R0, RZ, !P0 ;  /* 0x000000ff0000720c */ /* 0x001fc40004705670 */
[----:B-----5:R-:W-:-:S11]  /*0480*/  ISETP.NE.AND P3, PT, R2, 0x1, PT ;  /* 0x000000010200780c */ /* 0x020fd60003f65270 */
[----:B------:R-:W-:Y:S01]  /*0490*/  VOTEU.ALL UP0, P0 ;  /* 0x00000000003f7886 */ /* 0x000fe20000000000 */
[----:B------:R-:W-:Y:S01]  /*04a0*/  VOTEU.ALL UP1, P0 ;  /* 0x00000000003f7886 */ /* 0x000fe20000020000 */
[----:B------:R-:W-:Y:S01]  /*04b0*/  @P3 LOP3.LUT R7, R7, 0x800, RZ, 0xfc, !PT ;  /* 0x0000080007073812 */ /* 0x000fe200078efcff */
[----:B------:R-:W2:Y:S01]  /*04c0*/  @P3 LDC R17, c[0x0][0x10] ;  /* 0x00000400ff113b82 */ /* 0x000ea20000000800 */
[----:B------:R-:W-:Y:S01]  /*04d0*/  SHF.R.S32.HI R7, RZ, 0x1f, R4 ;  /* 0x0000001fff077819 */ /* 0x000fe20000011404 */
[----:B------:R-:W-:Y:S01]  /*04e0*/  @!UP0 UMOV UR6, 0x400 ;  /* 0x0000040000068882 */ /* 0x000fe20000000000 */
[----:B------:R-:W-:-:S04]  /*04f0*/  @!UP0 UIADD3 UR4, -UR4, 0x100000, URZ ;  /* 0x0010000004048890 */ /* 0x000fc8000fffe13f */
[----:B------:R-:W-:Y:S02]  /*0500*/  @!UP0 USHF.L.U32 UR5, UR4, 0xb, URZ ;  /* 0x0000000b04058899 */ /* 0x000fe4000800063f */
[----:B------:R-:W-:Y:S01]  /*0510*/  @!UP0 USHF.L.U32 UR4, UR4, 0x1, URZ ;  /* 0x0000000104048899 */ /* 0x000fe2000800063f */
[----:B-1----:R-:W-:Y:S01]  /*0520*/  @P3 IMAD.MOV.U32 R8, RZ, RZ, R5 ;  /* 0x000000ffff083224 */ /* 0x002fe200078e0005 */
[----:B------:R-:W-:Y:S01]  /*0530*/  LEA.HI R7, R7, R4, RZ, 0x2 ;  /* 0x0000000407077211 */ /* 0x000fe200078f10ff */
[----:B------:R-:W-:Y:S01]  /*0540*/  @P3 IMAD.MOV.U32 R9, RZ, RZ, RZ ;  /* 0x000000ffff093224 */ /* 0x000fe200078e00ff */
[----:B------:R-:W0:Y:S02]  /*0550*/  @!UP0 S2UR UR7, SR_CgaCtaId ;  /* 0x00000000000789c3 */ /* 0x000e240000008800 */
[----:B------:R-:W-:-:S05]  /*0560*/  LOP3.LUT R7, R7, 0xfffffffc, RZ, 0xc0, !PT ;  /* 0xfffffffc07077812 */ /* 0x000fca00078ec0ff */
[----:B------:R-:W-:Y:S01]  /*0570*/  IMAD.IADD R0, R4, 0x1, -R7 ;  /* 0x0000000104007824 */ /* 0x000fe200078e0a07 */
[----:B------:R-:W-:Y:S01]  /*0580*/  LOP3.LUT R4, R3, 0x7f, RZ, 0xc0, !PT ;  /* 0x0000007f03047812 */ /* 0x000fe200078ec0ff */
[----:B------:R-:W1:Y:S01]  /*0590*/  @!P3 LDC R11, c[0x0][0xc] ;  /* 0x00000300ff0bbb82 */ /* 0x000e620000000800 */
[----:B------:R-:W-:Y:S02]  /*05a0*/  IMAD.MOV.U32 R7, RZ, RZ, RZ ;  /* 0x000000ffff077224 */ /* 0x000fe400078e00ff */
[----:B------:R-:W-:Y:S01]  /*05b0*/  ISETP.NE.AND P1, PT, R0, 0x3, PT ;  /* 0x000000030000780c */ /* 0x000fe20003f25270 */
[----:B--2---:R-:W-:Y:S01]  /*05c0*/  @P3 IMAD.WIDE.U32 R16, R6, R17, R8 ;  /* 0x0000001106103225 */ /* 0x004fe200078e0008 */
[----:B0-----:R-:W-:Y:S01]  /*05d0*/  @!UP0 ULEA UR8, UR7, UR6, 0x18 ;  /* 0x0000000607088291 */ /* 0x001fe2000f8ec03f */
[----:B------:R-:W-:Y:S02]  /*05e0*/  VOTEU.ALL UP0, P0 ;  /* 0x00000000003f7886 */ /* 0x000fe40000000000 */
[----:B------:R-:W-:Y:S01]  /*05f0*/  ULDC UR6, c[0x0][0xc] ;  /* 0x0000030000067ab9 */ /* 0x000fe20000000800 */
[----:B------:R-:W-:Y:S01]  /*0600*/  ISETP.EQ.OR P0, PT, R0, RZ, !P1 ;  /* 0x000000ff0000720c */ /* 0x000fe20004f02670 */
[----:B------:R-:W-:-:S03]  /*0610*/  ULDC UR7, c[0x0][0x10] ;  /* 0x0000040000077ab9 */ /* 0x000fc60000000800 */
[C---:B------:R-:W-:Y:S01]  /*0620*/  ISETP.EQ.AND P0, PT, R10.reuse, RZ, P0 ;  /* 0x000000ff0a00720c */ /* 0x040fe20000702270 */
[----:B------:R-:W-:Y:S02]  /*0630*/  VIADD R10, R10, 0xffffffff ;  /* 0xffffffff0a0a7836 */ /* 0x000fe40000000000 */
[----:B-1----:R-:W-:Y:S01]  /*0640*/  @!P3 IMAD.WIDE.U32 R8, R11, R5, R6 ;  /* 0x000000050b08b225 */ /* 0x002fe200078e0006 */
[----:B------:R-:W0:Y:S02]  /*0650*/  FENCE.VIEW.ASYNC.S ;  /* 0x00000000000073c6 */ /* 0x000e240000000000 */
[----:B0-----:R-:W3:Y:S01]  /*0660*/  @!UP0 SYNCS.EXCH.64 URZ, [UR8+0xc0], UR4 ;  /* 0x0000c004083f85b2 */ /* 0x001ee20008000100 */
[----:B------:R-:W-:Y:S01]  /*0670*/  SEL R18, RZ, 0x1, !P0 ;  /* 0x00000001ff127807 */ /* 0x000fe20004000000 */
[----:B------:R-:W-:Y:S01]  /*0680*/  @P3 IMAD.MOV.U32 R11, RZ, RZ, RZ ;  /* 0x000000ffff0b3224 */ /* 0x000fe200078e00ff */
[----:B------:R-:W-:Y:S01]  /*0690*/  ISETP.GE.U32.AND P1, PT, R10, 0x2, PT ;  /* 0x000000020a00780c */ /* 0x000fe20003f26070 */
[----:B------:R-:W-:-:S02]  /*06a0*/  @!P3 IMAD.MOV.U32 R16, RZ, RZ, R8 ;  /* 0x000000ffff10b224 */ /* 0x000fc400078e0008 */
[----:B------:R-:W-:Y:S01]  /*06b0*/  @P3 IMAD.IADD R17, R17, 0x1, R11 ;  /* 0x0000000111113824 */ /* 0x000fe200078e020b */
[----:B------:R-:W-:Y:S01]  /*06c0*/  SEL R18, R18, 0x2, P1 ;  /* 0x0000000212127807 */ /* 0x000fe20000800000 */
[----:B------:R-:W-:Y:S01]  /*06d0*/  @!P3 IMAD.MOV.U32 R17, RZ, RZ, R9 ;  /* 0x000000ffff11b224 */ /* 0x000fe200078e0009 */
[----:B------:R0:W3:Y:S01]  /*06e0*/  @!UP1 SYNCS.EXCH.64 URZ, [UR8+0xc8], UR4 ;  /* 0x0000c804083f95b2 */ /* 0x0000e20008000100 */
[----:B------:R-:W-:Y:S01]  /*06f0*/  NOP ;  /* 0x0000000000007918 */ /* 0x000fe20000000000 */
[----:B0-----:R-:W-:-:S03]  /*0700*/  UIMAD.WIDE.U32 UR4, UR6, UR7, URZ ;  /* 0x00000007060472a5 */ /* 0x001fc6000f8e003f */
[----:B------:R-:W-:Y:S02]  /*0710*/  ULDC UR6, c[0x0][0x14] ;  /* 0x0000050000067ab9 */ /* 0x000fe40000000800 */
[----:B------:R-:W-:Y:S02]  /*0720*/  UIMAD.WIDE.U32 UR36, UR4, UR6, URZ ;  /* 0x00000006042472a5 */ /* 0x000fe4000f8e003f */
[----:B------:R-:W-:-:S04]  /*0730*/  UIMAD UR42, UR5, UR6, URZ ;  /* 0x00000006052a72a4 */ /* 0x000fc8000f8e023f */
[----:B------:R-:W-:Y:S01]  /*0740*/  UIADD3 UR42, UR37, UR42, URZ ;  /* 0x0000002a252a7290 */ /* 0x000fe2000fffe03f */
[----:B---34-:R-:W-:Y:S06]  /*0750*/  BAR.SYNC.DEFER_BLOCKING 0x0 ;  /* 0x0000000000007b1d */ /* 0x018fec0000010000 */
[----:B------:R-:W-:Y:S05]  /*0760*/  @!P2 BRA `(.L_x_4) ;  /* 0x000000680084a947 */ /* 0x000fea0003800000 */
[----:B------:R-:W-:-:S13]  /*0770*/  ISETP.GT.U32.AND P0, PT, R10, 0x1, PT ;  /* 0x000000010a00780c */ /* 0x000fda0003f04070 */
[----:B------:R-:W-:Y:S05]  /*0780*/  @P0 EXIT ;  /* 0x000000000000094d */ /* 0x000fea0003800000 */
[----:B------:R-:W-:Y:S01]  /*0790*/  ULDC.64 UR4, c[0x0][0x650] ;  /* 0x0001940000047ab9 */ /* 0x000fe20000000a00 */
[----:B------:R-:W-:Y:S01]  /*07a0*/  PRMT R0, RZ, 0x7610, R0 ;  /* 0x00007610ff007816 */ /* 0x000fe20000000000 */
[----:B------:R-:W-:Y:S01]  /*07b0*/  IMAD.MOV.U32 R107, RZ, RZ, -0x1 ;  /* 0xffffffffff6b7424 */ /* 0x000fe200078e00ff */
[----:B------:R-:W-:Y:S01]  /*07c0*/  ISETP.GE.U32.AND P0, PT, R16, UR4, PT ;  /* 0x0000000410007c0c */ /* 0x000fe2000bf06070 */
[----:B------:R-:W-:Y:S02]  /*07d0*/  IMAD.MOV.U32 R100, RZ, RZ, -0x1 ;  /* 0xffffffffff647424 */ /* 0x000fe400078e00ff */
[----:B------:R-:W-:Y:S01]  /*07e0*/  IMAD.MOV.U32 R19, RZ, RZ, -0x1 ;  /* 0xffffffffff137424 */ /* 0x000fe200078e00ff */
[----:B------:R-:W-:-:S13]  /*07f0*/  ISETP.GE.U32.AND.EX P0, PT, R17, UR5, PT, P0 ;  /* 0x0000000511007c0c */ /* 0x000fda000bf06100 */
[----:B------:R-:W-:Y:S05]  /*0800*/  @P0 BRA `(.L_x_5) ;  /* 0x0000000400580947 */ /* 0x000fea0003800000 */
[----:B------:R-:W0:Y:S01]  /*0810*/  LDC.64 R20, c[0x0][0x628] ;  /* 0x00018a00ff147b82 */ /* 0x000e220000000a00 */
[----:B------:R-:W-:Y:S02]  /*0820*/  IMAD.MOV.U32 R8, RZ, RZ, R16 ;  /* 0x000000ffff087224 */ /* 0x000fe400078e0010 */
[----:B------:R-:W-:-:S05]  /*0830*/  IMAD.MOV.U32 R9, RZ, RZ, R17 ;  /* 0x000000ffff097224 */ /* 0x000fca00078e0011 */
[----:B------:R-:W1:Y:S08]  /*0840*/  LDC R0, c[0x0][0x630] ;  /* 0x00018c00ff007b82 */ /* 0x000e700000000800 */
[----:B------:R-:W2:Y:S01]  /*0850*/  LDC.64 R22, c[0x0][0x620] ;  /* 0x00018800ff167b82 */ /* 0x000ea20000000a00 */
[----:B0-----:R-:W-:-:S04]  /*0860*/  ISETP.NE.U32.AND P0, PT, R20, RZ, PT ;  /* 0x000000ff1400720c */ /* 0x001fc80003f05070 */
[----:B------:R-:W-:-:S13]  /*0870*/  ISETP.NE.AND.EX P0, PT, R21, RZ, PT, P0 ;  /* 0x000000ff1500720c */ /* 0x000fda0003f05300 */
[----:B-12---:R-:W-:Y:S05]  /*0880*/  @!P0 BRA `(.L_x_6) ;  /* 0x0000000000288947 */ /* 0x006fea0003800000 */
[----:B------:R-:W0:Y:S02]  /*0890*/  LDC R13, c[0x0][0x634] ;  /* 0x00018d00ff0d7b82 */ /* 0x000e240000000800 */
[----:B0-----:R-:W-:-:S05]  /*08a0*/  IADD3 R13, P0, R16, R13, RZ ;  /* 0x0000000d100d7210 */ /* 0x001fca0007f1e0ff */
[----:B------:R-:W-:-:S04]  /*08b0*/  IMAD.X R15, RZ, RZ, R17, P0 ;  /* 0x000000ffff0f7224 */ /* 0x000fc800000e0611 */
[----:B------:R-:W-:-:S04]  /*08c0*/  IMAD.WIDE.U32 R8, R15, R20, RZ ;  /* 0x000000140f087225 */ /* 0x000fc800078e00ff */
[----:B------:R-:W-:-:S04]  /*08d0*/  IMAD.WIDE.U32 R10, P0, R13, R21, R8 ;  /* 0x000000150d0a7225 */ /* 0x000fc80007800008 */
[----:B------:R-:W-:-:S04]  /*08e0*/  IMAD.WIDE.U32 R8, R13, R20, RZ ;  /* 0x000000140d087225 */ /* 0x000fc800078e00ff */
[----:B------:R-:W-:Y:S01]  /*08f0*/  IMAD.X R13, RZ, RZ, RZ, P0 ;  /* 0x000000ffff0d7224 */ /* 0x000fe200000e06ff */
[----:B------:R-:W-:Y:S01]  /*0900*/  IADD3 RZ, P0, R9, R10, RZ ;  /* 0x0000000a09ff7210 */ /* 0x000fe20007f1e0ff */
[----:B------:R-:W-:-:S04]  /*0910*/  IMAD.MOV.U32 R12, RZ, RZ, R11 ;  /* 0x000000ffff0c7224 */ /* 0x000fc800078e000b */
[----:B------:R-:W-:-:S08]  /*0920*/  IMAD.WIDE.U32.X R8, R15, R21, R12, P0 ;  /* 0x000000150f087225 */ /* 0x000fd000000e040c */
.L_x_6:
[-CC-:B------:R-:W-:Y:S01]  /*0930*/  SHF.R.U64 R25, R8, R0.reuse, R9.reuse ;  /* 0x0000000008197219 */ /* 0x180fe20000001209 */
[----:B------:R-:W0:Y:S01]  /*0940*/  LDC R12, c[0x0][0x618] ;  /* 0x00018600ff0c7b82 */ /* 0x000e220000000800 */
[----:B------:R-:W-:Y:S01]  /*0950*/  SHF.R.U32.HI R7, RZ, R0, R9 ;  /* 0x00000000ff077219 */ /* 0x000fe20000011609 */
[----:B------:R-:W-:Y:S01]  /*0960*/  ULDC UR4, c[0x0][0x150] ;  /* 0x0000540000047ab9 */ /* 0x000fe20000000800 */
[----:B------:R-:W-:Y:S02]  /*0970*/  IADD3 R11, P0, RZ, -R25, RZ ;  /* 0x80000019ff0b7210 */ /* 0x000fe40007f1e0ff */
[----:B------:R-:W-:-:S03]  /*0980*/  I2FP.F32.U32 R0, R6 ;  /* 0x0000000600007245 */ /* 0x000fc60000201000 */
[----:B------:R-:W1:Y:S01]  /*0990*/  LDC.64 R30, c[0x0][0x640] ;  /* 0x00019000ff1e7b82 */ /* 0x000e620000000a00 */
[----:B------:R-:W-:Y:S02]  /*09a0*/  IMAD.X R13, RZ, RZ, ~R7, P0 ;  /* 0x000000ffff0d7224 */ /* 0x000fe400000e0e07 */
[----:B------:R-:W-:Y:S01]  /*09b0*/  FMUL R0, R0, UR4 ;  /* 0x0000000400007c20 */ /* 0x000fe20008400000 */
[----:B------:R-:W-:Y:S01]  /*09c0*/  IMAD.WIDE.U32 R8, R11, R22, R16 ;  /* 0x000000160b087225 */ /* 0x000fe200078e0010 */
[----:B------:R-:W-:-:S03]  /*09d0*/  ULDC UR4, c[0x0][0x154] ;  /* 0x0000550000047ab9 */ /* 0x000fc60000000800 */
[----:B------:R-:W-:Y:S01]  /*09e0*/  IMAD R10, R13, R22, RZ ;  /* 0x000000160d0a7224 */ /* 0x000fe200078e02ff */
[----:B------:R-:W2:Y:S01]  /*09f0*/  LDC R7, c[0x0][0x144] ;  /* 0x00005100ff077b82 */ /* 0x000ea20000000800 */
[----:B------:R-:W3:Y:S02]  /*0a00*/  F2I.U32.TRUNC.NTZ R0, R0 ;  /* 0x0000000000007305 */ /* 0x000ee4000020f000 */
[----:B------:R-:W-:-:S04]  /*0a10*/  IMAD R11, R11, R23, R10 ;  /* 0x000000170b0b7224 */ /* 0x000fc800078e020a */
[----:B------:R-:W-:Y:S01]  /*0a20*/  IMAD.IADD R9, R9, 0x1, R11 ;  /* 0x0000000109097824 */ /* 0x000fe200078e020b */
[----:B------:R-:W4:Y:S01]  /*0a30*/  LDC R24, c[0x0][0x608] ;  /* 0x00018200ff187b82 */ /* 0x000f220000000800 */
[----:B------:R-:W-:-:S03]  /*0a40*/  IMAD.MOV.U32 R11, RZ, RZ, -0x1 ;  /* 0xffffffffff0b7424 */ /* 0x000fc600078e00ff */
[-CC-:B0-----:R-:W-:Y:S02]  /*0a50*/  SHF.R.U64 R22, R8, R12.reuse, R9.reuse ;  /* 0x0000000c08167219 */ /* 0x181fe40000001209 */
[----:B------:R-:W-:Y:S02]  /*0a60*/  I2FP.F32.U32 R8, R5 ;  /* 0x0000000500087245 */ /* 0x000fe40000201000 */
[----:B------:R-:W0:Y:S01]  /*0a70*/  LDC R28, c[0x0][0x658] ;  /* 0x00019600ff1c7b82 */ /* 0x000e220000000800 */
[----:B-1----:R-:W-:Y:S01]  /*0a80*/  ISETP.NE.U32.AND P0, PT, R30, RZ, PT ;  /* 0x000000ff1e00720c */ /* 0x002fe20003f05070 */
[----:B---3--:R-:W-:Y:S02]  /*0a90*/  IMAD.MOV R10, RZ, RZ, -R0 ;  /* 0x000000ffff0a7224 */ /* 0x008fe400078e0a00 */
[----:B------:R-:W-:Y:S01]  /*0aa0*/  FMUL R8, R8, UR4 ;  /* 0x0000000408087c20 */ /* 0x000fe20008400000 */
[----:B------:R-:W-:Y:S02]  /*0ab0*/  SHF.R.U32.HI R9, RZ, R12, R9 ;  /* 0x0000000cff097219 */ /* 0x000fe40000011609 */
[----:B------:R-:W-:Y:S01]  /*0ac0*/  ISETP.NE.AND.EX P0, PT, R31, RZ, PT, P0 ;  /* 0x000000ff1f00720c */ /* 0x000fe20003f05300 */
[----:B------:R1:W3:Y:S01]  /*0ad0*/  F2I.U32.TRUNC.NTZ R15, R8 ;  /* 0x00000008000f7305 */ /* 0x0002e2000020f000 */
[----:B------:R-:W1:Y:S01]  /*0ae0*/  LDC R20, c[0x0][0x148] ;  /* 0x00005200ff147b82 */ /* 0x000e620000000800 */
[----:B--2---:R-:W-:-:S07]  /*0af0*/  IMAD R0, R7, R10, R6 ;  /* 0x0000000a07007224 */ /* 0x004fce00078e0206 */
[----:B------:R-:W2:Y:S01]  /*0b00*/  LDC R26, c[0x0][0x600] ;  /* 0x00018000ff1a7b82 */ /* 0x000ea20000000800 */
[-CC-:B----4-:R-:W-:Y:S02]  /*0b10*/  SHF.R.U64 R32, R22, R24.reuse, R9.reuse ;  /* 0x0000001816207219 */ /* 0x190fe40000001209 */
[----:B------:R-:W-:Y:S01]  /*0b20*/  SHF.R.U32.HI R7, RZ, R24, R9 ;  /* 0x00000018ff077219 */ /* 0x000fe20000011609 */
[----:B------:R-:W-:-:S04]  /*0b30*/  IMAD.MOV.U32 R9, RZ, RZ, 0x1 ;  /* 0x00000001ff097424 */ /* 0x000fc800078e00ff */
[----:B------:R-:W4:Y:S01]  /*0b40*/  LDC R21, c[0x0][0x648] ;  /* 0x00019200ff157b82 */ /* 0x000f220000000800 */
[-C--:B0-----:R-:W-:Y:S02]  /*0b50*/  SHF.L.U32 R6, R11, R28.reuse, RZ ;  /* 0x0000001c0b067219 */ /* 0x081fe400000006ff */
[--C-:B------:R-:W-:Y:S02]  /*0b60*/  SHF.R.U64 R24, R32, R28, R7.reuse ;  /* 0x0000001c20187219 */ /* 0x100fe40000001207 */
[----:B------:R-:W-:Y:S02]  /*0b70*/  LOP3.LUT R13, RZ, R6, RZ, 0x33, !PT ;  /* 0x00000006ff0d7212 */ /* 0x000fe400078e33ff */
[-C--:B------:R-:W-:Y:S01]  /*0b80*/  SHF.R.U32.HI R7, RZ, R28.reuse, R7 ;  /* 0x0000001cff077219 */ /* 0x080fe20000011607 */
[----:B------:R-:W0:Y:S01]  /*0b90*/  LDC R23, c[0x0][0x638] ;  /* 0x00018e00ff177b82 */ /* 0x000e220000000800 */
[----:B------:R-:W-:Y:S01]  /*0ba0*/  SHF.L.U32 R12, R9, R28, RZ ;  /* 0x0000001c090c7219 */ /* 0x000fe200000006ff */
[----:B------:R-:W-:-:S06]  /*0bb0*/  IMAD.MOV.U32 R6, RZ, RZ, R24 ;  /* 0x000000ffff067224 */ /* 0x000fcc00078e0018 */
[----:B------:R-:W0:Y:S01]  /*0bc0*/  LDC R107, c[0x0][0x610] ;  /* 0x00018400ff6b7b82 */ /* 0x000e220000000800 */
[----:B-1-3--:R-:W-:Y:S05]  /*0bd0*/  @!P0 BRA `(.L_x_7) ;  /* 0x0000000000288947 */ /* 0x00afea0003800000 */
[----:B------:R-:W1:Y:S02]  /*0be0*/  LDC R11, c[0x0][0x64c] ;  /* 0x00019300ff0b7b82 */ /* 0x000e640000000800 */
[----:B-1----:R-:W-:-:S05]  /*0bf0*/  IADD3 R11, P0, R24, R11, RZ ;  /* 0x0000000b180b7210 */ /* 0x002fca0007f1e0ff */
        /* <DEDUP_REMOVED lines=8> */
.L_x_7:
[----:B----4-:R-:W-:Y:S01]  /*0c80*/  SHF.R.U64 R6, R6, R21, R7 ;  /* 0x0000001506067219 */ /* 0x010fe20000001207 */
[----:B--2---:R-:W-:Y:S01]  /*0c90*/  VIADD R7, R26, 0xffffffff ;  /* 0xffffffff1a077836 */ /* 0x004fe20000000000 */
[----:B------:R-:W-:Y:S01]  /*0ca0*/  LOP3.LUT R13, R32, R13, RZ, 0xc0, !PT ;  /* 0x0000000d200d7212 */ /* 0x000fe200078ec0ff */
[----:B------:R-:W-:Y:S02]  /*0cb0*/  IMAD.MOV R15, RZ, RZ, -R15 ;  /* 0x000000ffff0f7224 */ /* 0x000fe400078e0a0f */
[----:B------:R-:W-:Y:S02]  /*0cc0*/  IMAD.MOV R8, RZ, RZ, -R6 ;  /* 0x000000ffff087224 */ /* 0x000fe400078e0a06 */
[----:B------:R-:W-:Y:S01]  /*0cd0*/  IMAD R13, R12, R6, R13 ;  /* 0x000000060c0d7224 */ /* 0x000fe200078e020d */
[----:B------:R-:W-:Y:S01]  /*0ce0*/  LOP3.LUT R6, R22, R7, RZ, 0xc0, !PT ;  /* 0x0000000716067212 */ /* 0x000fe200078ec0ff */
[----:B------:R-:W-:Y:S02]  /*0cf0*/  @P3 IMAD R0, R20, R15, R5 ;  /* 0x0000000f14003224 */ /* 0x000fe400078e0205 */
[----:B0-----:R-:W-:-:S02]  /*0d00*/  IMAD R5, R8, R23, R24 ;  /* 0x0000001708057224 */ /* 0x001fc400078e0218 */
[----:B------:R-:W-:Y:S02]  /*0d10*/  IMAD R107, R13, R107, R0 ;  /* 0x0000006b0d6b7224 */ /* 0x000fe400078e0200 */
[----:B------:R-:W-:Y:S02]  /*0d20*/  IMAD R6, R5, R26, R6 ;  /* 0x0000001a05067224 */ /* 0x000fe400078e0206 */
[----:B------:R-:W-:Y:S02]  /*0d30*/  IMAD.MOV.U32 R0, RZ, RZ, 0x1 ;  /* 0x00000001ff007424 */ /* 0x000fe400078e00ff */
[----:B------:R-:W-:Y:S01]  /*0d40*/  IMAD.MOV.U32 R19, RZ, RZ, R25 ;  /* 0x000000ffff137224 */ /* 0x000fe200078e0019 */
[----:B------:R-:W-:Y:S02]  /*0d50*/  SEL R100, R6, R107, !P3 ;  /* 0x0000006b06647207 */ /* 0x000fe40005800000 */
[----:B------:R-:W-:-:S07]  /*0d60*/  SEL R107, R107, R6, !P3 ;  /* 0x000000066b6b7207 */ /* 0x000fce0005800000 */
.L_x_5:
[----:B------:R-:W-:-:S08]  /*0d70*/  NOP ;  /* 0x0000000000007918 */ /* 0x000fd00000000000 */
[----:B------:R-:W0:Y:S02]  /*0d80*/  USETMAXREG.TRY_ALLOC.CTAPOOL UP0, 0xe8 ;  /* 0x000000e8000079c8 */ /* 0x000e240008000600 */
[----:B0-----:R-:W-:-:S13]  /*0d90*/  PLOP3.LUT P0, PT, PT, PT, UP0, 0x80, 0x0 ;  /* 0x000000000000781c */ /* 0x001fda0003f0f008 */
[----:B------:R-:W-:Y:S05]  /*0da0*/  @!P0 BRA `(.L_x_5) ;  /* 0xfffffffc00f08947 */ /* 0x000fea000383ffff */
[----:B------:R-:W-:Y:S01]  /*0db0*/  ULDC.64 UR4, c[0x0][0x598] ;  /* 0x0001660000047ab9 */ /* 0x000fe20000000a00 */
[----:B------:R-:W-:Y:S01]  /*0dc0*/  ULDC.64 UR38, c[0x0][0x208] ;  /* 0x0000820000267ab9 */ /* 0x000fe20000000a00 */
[----:B------:R-:W-:-:S04]  /*0dd0*/  ISETP.NE.U32.AND P0, PT, RZ, UR4, PT ;  /* 0x00000004ff007c0c */ /* 0x000fc8000bf05070 */
[----:B------:R-:W-:-:S13]  /*0de0*/  ISETP.NE.AND.EX P0, PT, RZ, UR5, PT, P0 ;  /* 0x00000005ff007c0c */ /* 0x000fda000bf05300 */
[----:B------:R-:W-:Y:S05]  /*0df0*/  @!P0 BRA `(.L_x_8) ;  /* 0x00000000001c8947 */ /* 0x000fea0003800000 */
[----:B------:R-:W0:Y:S02]  /*0e00*/  LDC.64 R6, c[0x0][0x598] ;  /* 0x00016600ff067b82 */ /* 0x000e240000000a00 */
[----:B0-----:R-:W2:Y:S02]  /*0e10*/  LDG.E.64 R6, desc[UR38][R6.64] ;  /* 0x0000002606067981 */ /* 0x001ea4000c1e1b00 */
[----:B--2---:R-:W-:-:S04]  /*0e20*/  ISETP.NE.U32.AND P0, PT, R6, RZ, PT ;  /* 0x000000ff0600720c */ /* 0x004fc80003f05070 */
[----:B------:R-:W-:-:S13]  /*0e30*/  ISETP.NE.AND.EX P0, PT, R7, RZ, PT, P0 ;  /* 0x000000ff0700720c */ /* 0x000fda0003f05300 */
[----:B------:R-:W-:Y:S05]  /*0e40*/  @!P0 BRA `(.L_x_8) ;  /* 0x0000000000088947 */ /* 0x000fea0003800000 */
[----:B------:R0:W5:Y:S01]  /*0e50*/  LD.E R88, desc[UR38][R6.64] ;  /* 0x0000002606587980 */ /* 0x000162000c101900 */
[----:B------:R-:W-:Y:S05]  /*0e60*/  BRA `(.L_x_9) ;  /* 0x0000000000247947 */ /* 0x000fea0003800000 */
.L_x_8:
[----:B------:R-:W-:Y:S02]  /*0e70*/  ULDC.64 UR4, c[0x0][0x588] ;  /* 0x0001620000047ab9 */ /* 0x000fe40000000a00 */
[----:B------:R-:W-:-:S04]  /*0e80*/  ISETP.NE.U32.AND P0, PT, RZ, UR4, PT ;  /* 0x00000004ff007c0c */ /* 0x000fc8000bf05070 */
[----:B------:R-:W-:-:S13]  /*0e90*/  ISETP.NE.AND.EX P0, PT, RZ, UR5, PT, P0 ;  /* 0x00000005ff007c0c */ /* 0x000fda000bf05300 */
[----:B------:R-:W-:Y:S05]  /*0ea0*/  @!P0 BRA `(.L_x_10) ;  /* 0x00000000000c8947 */ /* 0x000fea0003800000 */
[----:B------:R-:W0:Y:S02]  /*0eb0*/  LDC.64 R88, c[0x0][0x588] ;  /* 0x00016200ff587b82 */ /* 0x000e240000000a00 */
[----:B0-----:R1:W5:Y:S01]  /*0ec0*/  LDG.E R88, desc[UR38][R88.64] ;  /* 0x0000002658587981 */ /* 0x001362000c1e1900 */
[----:B------:R-:W-:Y:S05]  /*0ed0*/  BRA `(.L_x_9) ;  /* 0x0000000000087947 */ /* 0x000fea0003800000 */
.L_x_10:
[----:B------:R-:W-:Y:S02]  /*0ee0*/  ULDC UR4, c[0x0][0x580] ;  /* 0x0001600000047ab9 */ /* 0x000fe40000000800 */
[----:B------:R-:W-:-:S07]  /*0ef0*/  IMAD.U32 R88, RZ, RZ, UR4 ;  /* 0x00000004ff587e24 */ /* 0x000fce000f8e00ff */
.L_x_9:
[----:B------:R-:W-:Y:S02]  /*0f00*/  ULDC.64 UR4, c[0x0][0x5a0] ;  /* 0x0001680000047ab9 */ /* 0x000fe40000000a00 */
[----:B------:R-:W-:-:S04]  /*0f10*/  ISETP.NE.U32.AND P0, PT, RZ, UR4, PT ;  /* 0x00000004ff007c0c */ /* 0x000fc8000bf05070 */
[----:B------:R-:W-:-:S13]  /*0f20*/  ISETP.NE.AND.EX P0, PT, RZ, UR5, PT, P0 ;  /* 0x00000005ff007c0c */ /* 0x000fda000bf05300 */
[----:B------:R-:W-:Y:S05]  /*0f30*/  @!P0 BRA `(.L_x_11) ;  /* 0x00000000001c8947 */ /* 0x000fea0003800000 */
[----:B0-----:R-:W0:Y:S02]  /*0f40*/  LDC.64 R6, c[0x0][0x5a0] ;  /* 0x00016800ff067b82 */ /* 0x001e240000000a00 */
[----:B0-----:R-:W2:Y:S02]  /*0f50*/  LDG.E.64 R6, desc[UR38][R6.64] ;  /* 0x0000002606067981 */ /* 0x001ea4000c1e1b00 */
[----:B--2---:R-:W-:-:S04]  /*0f60*/  ISETP.NE.U32.AND P0, PT, R6, RZ, PT ;  /* 0x000000ff0600720c */ /* 0x004fc80003f05070 */
[----:B------:R-:W-:-:S13]  /*0f70*/  ISETP.NE.AND.EX P0, PT, R7, RZ, PT, P0 ;  /* 0x000000ff0700720c */ /* 0x000fda0003f05300 */
[----:B------:R-:W-:Y:S05]  /*0f80*/  @!P0 BRA `(.L_x_11) ;  /* 0x0000000000088947 */ /* 0x000fea0003800000 */
[----:B-1----:R0:W5:Y:S01]  /*0f90*/  LD.E R89, desc[UR38][R6.64] ;  /* 0x0000002606597980 */ /* 0x002162000c101900 */
[----:B------:R-:W-:Y:S05]  /*0fa0*/  BRA `(.L_x_12) ;  /* 0x0000000000247947 */ /* 0x000fea0003800000 */
.L_x_11:
[----:B------:R-:W-:Y:S02]  /*0fb0*/  ULDC.64 UR4, c[0x0][0x590] ;  /* 0x0001640000047ab9 */ /* 0x000fe40000000a00 */
[----:B------:R-:W-:-:S04]  /*0fc0*/  ISETP.NE.U32.AND P0, PT, RZ, UR4, PT ;  /* 0x00000004ff007c0c */ /* 0x000fc8000bf05070 */
[----:B------:R-:W-:-:S13]  /*0fd0*/  ISETP.NE.AND.EX P0, PT, RZ, UR5, PT, P0 ;  /* 0x00000005ff007c0c */ /* 0x000fda000bf05300 */
[----:B------:R-:W-:Y:S05]  /*0fe0*/  @!P0 BRA `(.L_x_13) ;  /* 0x00000000000c8947 */ /* 0x000fea0003800000 */
[----:B0-----:R-:W1:Y:S02]  /*0ff0*/  LDC.64 R6, c[0x0][0x590] ;  /* 0x00016400ff067b82 */ /* 0x001e640000000a00 */
[----:B-1----:R1:W5:Y:S01]  /*1000*/  LDG.E R89, desc[UR38][R6.64] ;  /* 0x0000002606597981 */ /* 0x002362000c1e1900 */
[----:B------:R-:W-:Y:S05]  /*1010*/  BRA `(.L_x_12) ;  /* 0x0000000000087947 */ /* 0x000fea0003800000 */
.L_x_13:
[----:B------:R-:W-:Y:S02]  /*1020*/  ULDC UR4, c[0x0][0x584] ;  /* 0x0001610000047ab9 */ /* 0x000fe40000000800 */
[----:B-1----:R-:W-:-:S07]  /*1030*/  IMAD.U32 R89, RZ, RZ, UR4 ;  /* 0x00000004ff597e24 */ /* 0x002fce000f8e00ff */
.L_x_12:
[----:B------:R-:W-:-:S13]  /*1040*/  LOP3.LUT P0, RZ, R0, 0xff, RZ, 0xc0, !PT ;  /* 0x000000ff00ff7812 */ /* 0x000fda000780c0ff */
[----:B------:R-:W-:Y:S05]  /*1050*/  @!P0 EXIT ;  /* 0x000000000000894d */ /* 0x000fea0003800000 */
[----:B------:R-:W2:Y:S01]  /*1060*/  LDC R91, c[0x0][0x658] ;  /* 0x00019600ff5b7b82 */ /* 0x000ea20000000800 */
[----:B------:R-:W-:Y:S01]  /*1070*/  ULDC.64 UR6, c[0x0][0x288] ;  /* 0x0000a20000067ab9 */ /* 0x000fe20000000a00 */
[----:B------:R-:W-:Y:S01]  /*1080*/  LOP3.LUT R14, R14, 0x1, RZ, 0xc0, !PT ;  /* 0x000000010e0e7812 */ /* 0x000fe200078ec0ff */
[----:B------:R-:W-:Y:S01]  /*1090*/  UIADD3 UR4, UR7, 0x1f, URZ ;  /* 0x0000001f07047890 */ /* 0x000fe2000fffe03f */
[----:B------:R-:W-:Y:S01]  /*10a0*/  SHF.R.U32.HI R0, RZ, 0x2, R3 ;  /* 0x00000002ff007819 */ /* 0x000fe20000011603 */
[----:B------:R-:W-:Y:S01]  /*10b0*/  IMAD.U32 R5, RZ, RZ, UR6 ;  /* 0x00000006ff057e24 */ /* 0x000fe2000f8e00ff */
[----:B------:R-:W-:Y:S01]  /*10c0*/  SHF.R.U32.HI R4, RZ, 0x1, R4 ;  /* 0x00000001ff047819 */ /* 0x000fe20000011604 */
[----:B------:R-:W-:Y:S01]  /*10d0*/  USHF.R.S32.HI UR5, URZ, 0x1f, UR4 ;  /* 0x0000001f3f057899 */ /* 0x000fe20008011404 */
[----:B------:R-:W3:Y:S01]  /*10e0*/  LDC.64 R94, c[0x0][0x5c8] ;  /* 0x00017200ff5e7b82 */ /* 0x000ee20000000a00 */
[----:B------:R-:W-:Y:S01]  /*10f0*/  LOP3.LUT R90, R3, 0x3, RZ, 0xc0, !PT ;  /* 0x00000003035a7812 */ /* 0x000fe200078ec0ff */
[----:B01----:R-:W-:Y:S01]  /*1100*/  IMAD.SHL.U32 R7, R14, 0x40, RZ ;  /* 0x000000400e077824 */ /* 0x003fe200078e00ff */
[----:B------:R-:W-:Y:S01]  /*1110*/  LOP3.LUT R0, R0, 0x7, RZ, 0xc0, !PT ;  /* 0x0000000700007812 */ /* 0x000fe200078ec0ff */
[----:B------:R-:W-:Y:S01]  /*1120*/  ULEA.HI UR5, UR5, UR4, URZ, 0x5 ;  /* 0x0000000405057291 */ /* 0x000fe2000f8f283f */
[----:B------:R-:W-:Y:S01]  /*1130*/  LOP3.LUT R23, R4, 0x30, RZ, 0xc0, !PT ;  /* 0x0000003004177812 */ /* 0x000fe200078ec0ff */
[----:B------:R-:W-:Y:S01]  /*1140*/  IMAD R90, R90, -0x2, R5 ;  /* 0xfffffffe5a5a7824 */ /* 0x000fe200078e0205 */
[--C-:B------:R-:W-:Y:S01]  /*1150*/  LOP3.LUT R22, R7, 0x40, R0.reuse, 0xe2, !PT ;  /* 0x0000004007167812 */ /* 0x100fe200078ee200 */
[----:B------:R-:W-:Y:S01]  /*1160*/  USHF.R.S32.HI UR43, URZ, 0x5, UR5 ;  /* 0x000000053f2b7899 */ /* 0x000fe20008011405 */
[----:B------:R-:W-:Y:S01]  /*1170*/  IADD3 R5, RZ, -R23, -R0 ;  /* 0x80000017ff057210 */ /* 0x000fe20007ffe800 */
[----:B------:R-:W-:Y:S01]  /*1180*/  IMAD.MOV.U32 R0, RZ, RZ, -0x1 ;  /* 0xffffffffff007424 */ /* 0x000fe200078e00ff */
[C---:B------:R-:W-:Y:S01]  /*1190*/  LOP3.LUT R97, R3.reuse, 0x80, RZ, 0xc0, !PT ;  /* 0x0000008003617812 */ /* 0x040fe200078ec0ff */
[----:B------:R-:W-:Y:S01]  /*11a0*/  IMAD.MOV.U32 R4, RZ, RZ, 0x1 ;  /* 0x00000001ff047424 */ /* 0x000fe200078e00ff */
[----:B------:R-:W-:Y:S01]  /*11b0*/  UISETP.LT.AND UP0, UPT, UR43, 0x1, UPT ;  /* 0x000000012b00788c */ /* 0x000fe2000bf01270 */
[----:B------:R-:W-:Y:S01]  /*11c0*/  IMAD R5, R14, -0x40, R5 ;  /* 0xffffffc00e057824 */ /* 0x000fe200078e0205 */
[----:B------:R-:W-:Y:S01]  /*11d0*/  ULDC UR4, c[0x0][0x284] ;  /* 0x0000a10000047ab9 */ /* 0x000fe20000000800 */
[----:B--2---:R-:W-:Y:S01]  /*11e0*/  SHF.L.U32 R0, R0, R91, RZ ;  /* 0x0000005b00007219 */ /* 0x004fe200000006ff */
[----:B------:R-:W-:Y:S01]  /*11f0*/  USEL UR44, UR43, 0x1, UP0 ;  /* 0x000000012b2c7887 */ /* 0x000fe20008000000 */
[----:B------:R-:W-:Y:S01]  /*1200*/  LOP3.LUT R22, R22, R23, RZ, 0xfc, !PT ;  /* 0x0000001716167212 */ /* 0x000fe200078efcff */
[----:B------:R-:W-:Y:S01]  /*1210*/  IMAD.SHL.U32 R96, R3, 0x2, RZ ;  /* 0x0000000203607824 */ /* 0x000fe200078e00ff */
[----:B------:R-:W-:Y:S01]  /*1220*/  SHF.L.U32 R91, R4, R91, RZ ;  /* 0x0000005b045b7219 */ /* 0x000fe200000006ff */
[----:B------:R-:W-:Y:S01]  /*1230*/  VIADD R99, R5, UR4 ;  /* 0x0000000405637c36 */ /* 0x000fe20008000000 */
[----:B------:R-:W-:Y:S01]  /*1240*/  LOP3.LUT R112, R18, 0x1, RZ, 0xfc, !PT ;  /* 0x0000000112707812 */ /* 0x000fe200078efcff */
[----:B------:R-:W-:Y:S01]  /*1250*/  IMAD.MOV.U32 R23, RZ, RZ, RZ ;  /* 0x000000ffff177224 */ /* 0x000fe200078e00ff */
[C-C-:B---3--:R-:W-:Y:S01]  /*1260*/  SHF.L.U64.HI R92, R94.reuse, 0x7, R95.reuse ;  /* 0x000000075e5c7819 */ /* 0x148fe2000001025f */
[----:B------:R-:W-:Y:S01]  /*1270*/  UIADD3 UR44, UR43, -UR44, URZ ;  /* 0x8000002c2b2c7290 */ /* 0x000fe2000fffe03f */
[C---:B------:R-:W-:Y:S01]  /*1280*/  SHF.L.U64.HI R93, R94.reuse, 0x3, R95 ;  /* 0x000000035e5d7819 */ /* 0x040fe2000001025f */
[C---:B------:R-:W-:Y:S01]  /*1290*/  IMAD.SHL.U32 R95, R94.reuse, 0x80, RZ ;  /* 0x000000805e5f7824 */ /* 0x040fe200078e00ff */
[----:B------:R-:W-:Y:S01]  /*12a0*/  SHF.R.U32.HI R97, RZ, 0x7, R97 ;  /* 0x00000007ff617819 */ /* 0x000fe20000011661 */
[----:B------:R-:W-:Y:S01]  /*12b0*/  IMAD.SHL.U32 R94, R94, 0x8, RZ ;  /* 0x000000085e5e7824 */ /* 0x000fe200078e00ff */
[----:B------:R-:W-:Y:S01]  /*12c0*/  LOP3.LUT R98, RZ, R0, RZ, 0x33, !PT ;  /* 0x00000000ff627212 */ /* 0x000fe200078e33ff */
[----:B------:R-:W-:Y:S01]  /*12d0*/  UMOV UR40, URZ ;  /* 0x0000003f00287c82 */ /* 0x000fe20008000000 */
[----:B------:R-:W-:-:S05]  /*12e0*/  UMOV UR41, URZ ;  /* 0x0000003f00297c82 */ /* 0x000fca0008000000 */
.L_x_157:
[----:B0-----:R-:W0:Y:S01]  /*12f0*/  SHFL.IDX PT, R0, R97, RZ, 0x1f ;  /* 0x00001fff61007589 */ /* 0x001e2200000e0000 */
[----:B-1----:R-:W1:Y:S01]  /*1300*/  S2UR UR7, SR_CgaCtaId ;  /* 0x00000000000779c3 */ /* 0x002e620000008800 */
[----:B------:R-:W-:Y:S01]  /*1310*/  UMOV UR6, 0x400 ;  /* 0x0000040000067882 */ /* 0x000fe20000000000 */
[----:B0-----:R-:W-:Y:S01]  /*1320*/  R2UR UR4, R0 ;  /* 0x00000000000472ca */ /* 0x001fe200000e0000 */
[----:B-1----:R-:W-:-:S12]  /*1330*/  ULEA UR46, UR7, UR6, 0x18 ;  /* 0x00000006072e7291 */ /* 0x002fd8000f8ec03f */
[----:B------:R-:W-:-:S04]  /*1340*/  ULEA.HI UR5, UR4, UR4, URZ, 0x1 ;  /* 0x0000000404057291 */ /* 0x000fc8000f8f083f */
[----:B------:R-:W-:-:S04]  /*1350*/  ULOP3.LUT UR5, UR5, 0xffffe, URZ, 0xc0, !UPT ;  /* 0x000ffffe05057892 */ /* 0x000fc8000f8ec03f */
[----:B------:R-:W-:-:S03]  /*1360*/  UIADD3 UR5, UR4, -UR5, URZ ;  /* 0x8000000504057290 */ /* 0x000fc6000fffe03f */
[----:B------:R-:W-:Y:S01]  /*1370*/  ULDC UR4, c[0x0][0x28c] ;  /* 0x0000a30000047ab9 */ /* 0x000fe20000000800 */
[----:B------:R-:W-:Y:S01]  /*1380*/  ULEA UR5, UR5, UR46, 0xc ;  /* 0x0000002e05057291 */ /* 0x000fe2000f8e603f */
[----:B------:R-:W-:-:S03]  /*1390*/  ISETP.LT.AND P0, PT, RZ, UR4, PT ;  /* 0x00000004ff007c0c */ /* 0x000fc6000bf01270 */
[----:B------:R-:W-:-:S04]  /*13a0*/  UIADD3 UR5, UR5, 0x180, URZ ;  /* 0x0000018005057890 */ /* 0x000fc8000fffe03f */
[----:B------:R-:W-:-:S04]  /*13b0*/  USHF.R.U32.HI UR5, URZ, 0x4, UR5 ;  /* 0x000000043f057899 */ /* 0x000fc80008011605 */
[----:B------:R-:W-:-:S04]  /*13c0*/  ULOP3.LUT UR5, UR5, 0x3fff, URZ, 0xc0, !UPT ;  /* 0x00003fff05057892 */ /* 0x000fc8000f8ec03f */
[----:B------:R-:W-:Y:S01]  /*13d0*/  ULOP3.LUT UR45, UR5, 0x10000, URZ, 0xfc, !UPT ;  /* 0x00010000052d7892 */ /* 0x000fe2000f8efc3f */
[----:B--2345:R-:W-:Y:S11]  /*13e0*/  @P0 BRA `(.L_x_14) ;  /* 0x0000000000400947 */ /* 0x03cff60003800000 */
[----:B------:R-:W-:Y:S01]  /*13f0*/  MOV R0, 0x0 ;  /* 0x0000000000007802 */ /* 0x000fe20000000f00 */
[----:B------:R-:W-:Y:S01]  /*1400*/  ULDC.64 UR4, c[0x4][0x68] ;  /* 0x01001a0000047ab9 */ /* 0x000fe20000000a00 */
[----:B------:R-:W-:Y:S01]  /*1410*/  ULDC.64 UR6, c[0x4][0x8] ;  /* 0x0100020000067ab9 */ /* 0x000fe20000000a00 */
[----:B------:R-:W-:Y:S01]  /*1420*/  IMAD.U32 R4, RZ, RZ, UR4 ;  /* 0x00000004ff047e24 */ /* 0x000fe2000f8e00ff */
[----:B------:R0:W1:Y:S01]  /*1430*/  LDC.64 R14, c[0x4][R0] ;  /* 0x01000000000e7b82 */ /* 0x0000620000000a00 */
[----:B------:R-:W-:Y:S01]  /*1440*/  IMAD.U32 R5, RZ, RZ, UR5 ;  /* 0x00000005ff057e24 */ /* 0x000fe2000f8e00ff */
[----:B------:R-:W-:Y:S01]  /*1450*/  ULDC.64 UR4, c[0x4][0x70] ;  /* 0x01001c0000047ab9 */ /* 0x000fe20000000a00 */
[----:B------:R-:W-:Y:S02]  /*1460*/  IMAD.U32 R10, RZ, RZ, UR6 ;  /* 0x00000006ff0a7e24 */ /* 0x000fe4000f8e00ff */
[----:B------:R-:W-:Y:S02]  /*1470*/  IMAD.U32 R6, RZ, RZ, UR4 ;  /* 0x00000004ff067e24 */ /* 0x000fe4000f8e00ff */
[----:B------:R-:W-:-:S02]  /*1480*/  IMAD.U32 R7, RZ, RZ, UR5 ;  /* 0x00000005ff077e24 */ /* 0x000fc4000f8e00ff */
[----:B------:R-:W-:Y:S02]  /*1490*/  IMAD.U32 R11, RZ, RZ, UR7 ;  /* 0x00000007ff0b7e24 */ /* 0x000fe4000f8e00ff */
[----:B------:R-:W-:Y:S02]  /*14a0*/  IMAD.MOV.U32 R8, RZ, RZ, 0x1e1 ;  /* 0x000001e1ff087424 */ /* 0x000fe400078e00ff */
[----:B------:R-:W-:Y:S02]  /*14b0*/  IMAD.MOV.U32 R12, RZ, RZ, 0x1 ;  /* 0x00000001ff0c7424 */ /* 0x000fe400078e00ff */
[----:B0-----:R-:W-:-:S07]  /*14c0*/  IMAD.MOV.U32 R13, RZ, RZ, RZ ;  /* 0x000000ffff0d7224 */ /* 0x001fce00078e00ff */
[----:B------:R-:W-:-:S07]  /*14d0*/  LEPC R20, `(.L_x_14) ;  /* 0x000000001014794e */ /* 0x000fce0000000000 */
[----:B-1---5:R-:W-:Y:S05]  /*14e0*/  CALL.ABS.NOINC R14 ;  /* 0x000000000e007343 */ /* 0x022fea0003c00000 */
.L_x_14:
[----:B------:R-:W-:-:S13]  /*14f0*/  ISETP.NE.AND P0, PT, R112, 0x3, PT ;  /* 0x000000037000780c */ /* 0x000fda0003f05270 */
[----:B------:R-:W-:Y:S05]  /*1500*/  @!P0 BRA `(.L_x_15) ;  /* 0x0000000000048947 */ /* 0x000fea0003800000 */
[----:B------:R-:W-:Y:S01]  /*1510*/  BPT.TRAP 0x1 ;  /* 0x000000040000795c */ /* 0x000fe20000300000 */
.L_x_15:
[----:B------:R-:W-:Y:S02]  /*1520*/  IMAD.U32 R3, RZ, RZ, UR41 ;  /* 0x00000029ff037e24 */ /* 0x000fe4000f8e00ff */
[----:B------:R-:W-:-:S03]  /*1530*/  IMAD.U32 R0, RZ, RZ, UR40 ;  /* 0x00000028ff007e24 */ /* 0x000fc6000f8e00ff */
[----:B------:R-:W-:Y:S02]  /*1540*/  LEA R3, R3, UR46, 0x3 ;  /* 0x0000002e03037c11 */ /* 0x000fe4000f8e18ff */
[----:B------:R-:W-:-:S04]  /*1550*/  SHF.L.U32 R0, R0, 0x1f, RZ ;  /* 0x0000001f00007819 */ /* 0x000fc800000006ff */
[----:B------:R0:W1:Y:S01]  /*1560*/  SYNCS.PHASECHK.TRANS64.TRYWAIT P1, [R3+URZ], R0 ;  /* 0x00000000030075a7 */ /* 0x000062000802017f */
[----:B------:R-:W-:Y:S05]  /*1570*/  @!P0 BRA `(.L_x_16) ;  /* 0x0000000000048947 */ /* 0x000fea0003800000 */
[----:B------:R-:W-:Y:S01]  /*1580*/  BPT.TRAP 0x1 ;  /* 0x000000040000795c */ /* 0x000fe20000300000 */
.L_x_16:
[----:B------:R-:W-:-:S05]  /*1590*/  IMAD.U32 R4, RZ, RZ, UR44 ;  /* 0x0000002cff047e24 */ /* 0x000fca000f8e00ff */
[----:B------:R-:W-:Y:S01]  /*15a0*/  ISETP.GE.AND P2, PT, R4, 0x1, PT ;  /* 0x000000010400780c */ /* 0x000fe20003f46270 */
[----:B-1----:R-:W-:-:S12]  /*15b0*/  @P1 BRA `(.L_x_17) ;  /* 0x0000000000081947 */ /* 0x002fd80003800000 */
[----:B------:R-:W1:Y:S02]  /*15c0*/  SYNCS.PHASECHK.TRANS64.TRYWAIT P1, [R3+URZ], R0 ;  /* 0x00000000030075a7 */ /* 0x000e64000802017f */
[----:B-1----:R-:W-:Y:S05]  /*15d0*/  @!P1 BRA `(.L_x_18) ;  /* 0x0000007400549947 */ /* 0x002fea0003800000 */
.L_x_17:
[----:B------:R-:W-:Y:S05]  /*15e0*/  WARPSYNC.ALL ;  /* 0x0000000000007948 */ /* 0x000fea0003800000 */
[----:B------:R-:W-:Y:S01]  /*15f0*/  UIADD3 UR4, UR46, 0x2c180, URZ ;  /* 0x0002c1802e047890 */ /* 0x000fe2000fffe03f */
[----:B------:R-:W-:Y:S01]  /*1600*/  WARPGROUP.ARRIVE ;  /* 0x00000000000079c5 */ /* 0x000fe20000000000 */
[----:B------:R-:W-:Y:S02]  /*1610*/  ULEA UR10, UR41, UR45, 0xa ;  /* 0x0000002d290a7291 */ /* 0x000fe4000f8e503f */
[----:B------:R-:W-:Y:S01]  /*1620*/  USHF.R.U32.HI UR4, URZ, 0x4, UR4 ;  /* 0x000000043f047899 */ /* 0x000fe20008011604 */
[----:B------:R-:W-:Y:S01]  /*1630*/  UMOV UR5, 0x80000020 ;  /* 0x8000002000057882 */ /* 0x000fe20000000000 */
[----:B------:R-:W-:-:S02]  /*1640*/  UMOV UR7, 0x80000020 ;  /* 0x8000002000077882 */ /* 0x000fc40000000000 */
[----:B------:R-:W-:Y:S02]  /*1650*/  ULOP3.LUT UR4, UR4, 0x3fff, URZ, 0xc0, !UPT ;  /* 0x00003fff04047892 */ /* 0x000fe4000f8ec03f */
[----:B------:R-:W-:Y:S02]  /*1660*/  UIADD3 UR11, UR10, 0x200, URZ ;  /* 0x000002000a0b7890 */ /* 0x000fe4000fffe03f */
[----:B------:R-:W-:-:S03]  /*1670*/  ULOP3.LUT UR8, UR4, 0x10000, URZ, 0xfc, !UPT ;  /* 0x0001000004087892 */ /* 0x000fc6000f8efc3f */
[----:B------:R-:W-:Y:S01]  /*1680*/  UMOV UR4, UR10 ;  /* 0x0000000a00047c82 */ /* 0x000fe20008000000 */
[----:B------:R-:W-:-:S07]  /*1690*/  ULEA UR9, UR41, UR8, 0x8 ;  /* 0x0000000829097291 */ /* 0x000fce000f8e403f */
[----:B------:R-:W-:Y:S02]  /*16a0*/  UMOV UR6, UR9 ;  /* 0x0000000900067c82 */ /* 0x000fe40008000000 */
[----:B------:R-:W-:Y:S01]  /*16b0*/  HGMMA.64x64x16.F32.BF16 R56, gdesc[UR4], RZ, !UPT, gsb0 ;  /* 0x00e00000043879f0 */ /* 0x000fe2000c0018ff */
[----:B------:R-:W-:Y:S01]  /*16c0*/  UMOV UR4, UR11 ;  /* 0x0000000b00047c82 */ /* 0x000fe20008000000 */
[----:B------:R-:W-:Y:S01]  /*16d0*/  UMOV UR5, 0x80000020 ;  /* 0x8000002000057882 */ /* 0x000fe20000000000 */
[----:B------:R-:W-:Y:S02]  /*16e0*/  WARPGROUP.DEPBAR.LE gsb0, 0x0 ;  /* 0x00008000000079c5 */ /* 0x000fe40000010000 */
[----:B------:R-:W-:-:S06]  /*16f0*/  WARPGROUP.ARRIVE ;  /* 0x00000000000079c5 */ /* 0x000fcc0000000000 */
[----:B------:R-:W-:Y:S01]  /*1700*/  HGMMA.64x64x16.F32.BF16 R24, gdesc[UR4], RZ, !UPT, gsb0 ;  /* 0x00e00000041879f0 */ /* 0x000fe2000c0018ff */
[----:B------:R-:W-:Y:S02]  /*1710*/  UIADD3 UR4, UR10, 0x2, URZ ;  /* 0x000000020a047890 */ /* 0x000fe4000fffe03f */
[----:B------:R-:W-:Y:S01]  /*1720*/  UIADD3 UR6, UR9, 0x2, URZ ;  /* 0x0000000209067890 */ /* 0x000fe2000fffe03f */
[----:B------:R-:W-:Y:S01]  /*1730*/  UMOV UR5, 0x80000020 ;  /* 0x8000002000057882 */ /* 0x000fe20000000000 */
[----:B------:R-:W-:Y:S01]  /*1740*/  UMOV UR7, 0x80000020 ;  /* 0x8000002000077882 */ /* 0x000fe20000000000 */
[----:B------:R-:W-:Y:S01]  /*1750*/  UIADD3 UR10, UR10, 0x202, URZ ;  /* 0x000002020a0a7890 */ /* 0x000fe2000fffe03f */
[----:B------:R-:W-:Y:S02]  /*1760*/  WARPGROUP.DEPBAR.LE gsb0, 0x0 ;  /* 0x00008000000079c5 */ /* 0x000fe40000010000 */
[----:B------:R-:W-:-:S06]  /*1770*/  WARPGROUP.ARRIVE ;  /* 0x00000000000079c5 */ /* 0x000fcc0000000000 */
[----:B------:R-:W-:Y:S01]  /*1780*/  HGMMA.64x64x16.F32.BF16 R56, gdesc[UR4], R56, gsb0 ;  /* 0x00e00000043879f0 */ /* 0x000fe20008001838 */
[----:B------:R-:W-:Y:S01]  /*1790*/  UMOV UR4, UR10 ;  /* 0x0000000a00047c82 */ /* 0x000fe20008000000 */
[----:B------:R-:W-:Y:S01]  /*17a0*/  UMOV UR5, 0x80000020 ;  /* 0x8000002000057882 */ /* 0x000fe20000000000 */
[----:B------:R-:W-:Y:S02]  /*17b0*/  WARPGROUP.DEPBAR.LE gsb0, 0x0 ;  /* 0x00008000000079c5 */ /* 0x000fe40000010000 */
[----:B------:R-:W-:-:S06]  /*17c0*/  WARPGROUP.ARRIVE ;  /* 0x00000000000079c5 */ /* 0x000fcc0000000000 */
[----:B------:R-:W-:Y:S03]  /*17d0*/  HGMMA.64x64x16.F32.BF16 R24, gdesc[UR4], R24, gsb0 ;  /* 0x00e00000041879f0 */ /* 0x000fe60008001818 */
[----:B------:R-:W-:Y:S02]  /*17e0*/  WARPGROUP.DEPBAR.LE gsb0, 0x0 ;  /* 0x00008000000079c5 */ /* 0x000fe40000010000 */
[----:B------:R-:W-:Y:S05]  /*17f0*/  @!P2 BRA `(.L_x_19) ;  /* 0x000000040014a947 */ /* 0x000fea0003800000 */
[----:B------:R-:W-:Y:S01]  /*1800*/  UIADD3 UR4, UR41, 0x1, URZ ;  /* 0x0000000129047890 */ /* 0x000fe2000fffe03f */
[----:B01----:R-:W-:Y:S01]  /*1810*/  IMAD.U32 R0, RZ, RZ, UR44 ;  /* 0x0000002cff007e24 */ /* 0x003fe2000f8e00ff */
[----:B------:R-:W-:Y:S02]  /*1820*/  UMOV UR10, UR41 ;  /* 0x00000029000a7c82 */ /* 0x000fe40008000000 */
[----:B------:R-:W-:-:S04]  /*1830*/  UISETP.NE.AND UP0, UPT, UR4, 0xb, UPT ;  /* 0x0000000b0400788c */ /* 0x000fc8000bf05270 */
[----:B------:R-:W-:Y:S02]  /*1840*/  USEL UR5, URZ, 0x1, UP0 ;  /* 0x000000013f057887 */ /* 0x000fe40008000000 */
[----:B------:R-:W-:Y:S02]  /*1850*/  USEL UR9, UR4, URZ, UP0 ;  /* 0x0000003f04097287 */ /* 0x000fe40008000000 */
[----:B------:R-:W-:-:S06]  /*1860*/  ULOP3.LUT UR5, UR40, UR5, URZ, 0x3c, !UPT ;  /* 0x0000000528057292 */ /* 0x000fcc000f8e3c3f */
[----:B------:R-:W-:-:S07]  /*1870*/  IMAD.U32 R5, RZ, RZ, UR5 ;  /* 0x00000005ff057e24 */ /* 0x000fce000f8e00ff */
.L_x_26:
[----:B01----:R-:W-:Y:S05]  /*1880*/  @!P0 BRA `(.L_x_20) ;  /* 0x0000000000048947 */ /* 0x003fea0003800000 */
[----:B------:R-:W-:Y:S01]  /*1890*/  BPT.TRAP 0x1 ;  /* 0x000000040000795c */ /* 0x000fe20000300000 */
.L_x_20:
[----:B------:R-:W0:Y:S01]  /*18a0*/  S2UR UR5, SR_CgaCtaId ;  /* 0x00000000000579c3 */ /* 0x000e220000008800 */
[----:B------:R-:W-:Y:S01]  /*18b0*/  UMOV UR4, 0x400 ;  /* 0x0000040000047882 */ /* 0x000fe20000000000 */
[----:B------:R-:W-:Y:S01]  /*18c0*/  SHF.L.U32 R3, R5, 0x1f, RZ ;  /* 0x0000001f05037819 */ /* 0x000fe200000006ff */
[----:B0-----:R-:W-:-:S04]  /*18d0*/  ULEA UR14, UR5, UR4, 0x18 ;  /* 0x00000004050e7291 */ /* 0x001fc8000f8ec03f */
[----:B------:R-:W-:-:S09]  /*18e0*/  ULEA UR4, UR9, UR14, 0x3 ;  /* 0x0000000e09047291 */ /* 0x000fd2000f8e183f */
[----:B------:R0:W1:Y:S01]  /*18f0*/  SYNCS.PHASECHK.TRANS64.TRYWAIT P1, [UR4], R3 ;  /* 0x00000003ff0075a7 */ /* 0x0000620008020144 */
[----:B------:R-:W-:Y:S05]  /*1900*/  @!P0 BRA `(.L_x_21) ;  /* 0x0000000000048947 */ /* 0x000fea0003800000 */
[----:B------:R-:W-:Y:S01]  /*1910*/  BPT.TRAP 0x1 ;  /* 0x000000040000795c */ /* 0x000fe20000300000 */
.L_x_21:
[----:B-1----:R-:W-:Y:S05]  /*1920*/  @P1 BRA `(.L_x_22) ;  /* 0x0000000000081947 */ /* 0x002fea0003800000 */
[----:B------:R-:W1:Y:S02]  /*1930*/  SYNCS.PHASECHK.TRANS64.TRYWAIT P1, [UR4], R3 ;  /* 0x00000003ff0075a7 */ /* 0x000e640008020144 */
[----:B-1----:R-:W-:Y:S05]  /*1940*/  @!P1 BRA `(.L_x_23) ;  /* 0x00000070008c9947 */ /* 0x002fea0003800000 */
.L_x_22:
[----:B------:R-:W-:Y:S01]  /*1950*/  ULEA UR11, UR9, UR8, 0x8 ;  /* 0x00000008090b7291 */ /* 0x000fe2000f8e403f */
[----:B------:R-:W-:Y:S01]  /*1960*/  WARPGROUP.ARRIVE ;  /* 0x00000000000079c5 */ /* 0x000fe20000000000 */
[----:B------:R-:W-:Y:S01]  /*1970*/  ULEA UR12, UR9, UR45, 0xa ;  /* 0x0000002d090c7291 */ /* 0x000fe2000f8e503f */
[----:B------:R-:W-:Y:S01]  /*1980*/  UMOV UR7, 0x80000020 ;  /* 0x8000002000077882 */ /* 0x000fe20000000000 */
[----:B------:R-:W-:Y:S02]  /*1990*/  UMOV UR5, 0x80000020 ;  /* 0x8000002000057882 */ /* 0x000fe40000000000 */
[----:B------:R-:W-:Y:S01]  /*19a0*/  UIADD3 UR13, UR12, 0x200, URZ ;  /* 0x000002000c0d7890 */ /* 0x000fe2000fffe03f */
[----:B------:R-:W-:Y:S02]  /*19b0*/  UMOV UR6, UR11 ;  /* 0x0000000b00067c82 */ /* 0x000fe40008000000 */
[----:B------:R-:W-:Y:S02]  /*19c0*/  UMOV UR4, UR12 ;  /* 0x0000000c00047c82 */ /* 0x000fe40008000000 */
[----:B------:R-:W-:Y:S01]  /*19d0*/  HGMMA.64x64x16.F32.BF16 R56, gdesc[UR4], R56, gsb0 ;  /* 0x00e00000043879f0 */ /* 0x000fe20008001838 */
[----:B------:R-:W-:Y:S01]  /*19e0*/  UMOV UR5, 0x80000020 ;  /* 0x8000002000057882 */ /* 0x000fe20000000000 */
[----:B------:R-:W-:Y:S01]  /*19f0*/  UMOV UR4, UR13 ;  /* 0x0000000d00047c82 */ /* 0x000fe20008000000 */
[----:B------:R-:W-:-:S02]  /*1a00*/  WARPGROUP.DEPBAR.LE gsb0, 0x0 ;  /* 0x00008000000079c5 */ /* 0x000fc40000010000 */
[----:B------:R-:W-:-:S06]  /*1a10*/  WARPGROUP.ARRIVE ;  /* 0x00000000000079c5 */ /* 0x000fcc0000000000 */
[----:B------:R-:W-:Y:S01]  /*1a20*/  HGMMA.64x64x16.F32.BF16 R24, gdesc[UR4], R24, gsb0 ;  /* 0x00e00000041879f0 */ /* 0x000fe20008001818 */
        /* <DEDUP_REMOVED lines=15> */
[----:B------:R-:W-:Y:S01]  /*1b20*/  BPT.TRAP 0x1 ;  /* 0x000000040000795c */ /* 0x000fe20000300000 */
.L_x_24:
[----:B------:R-:W-:Y:S01]  /*1b30*/  ULEA UR4, UR10, UR14, 0x3 ;  /* 0x0000000e0a047291 */ /* 0x000fe2000f8e183f */
[----:B------:R-:W-:-:S03]  /*1b40*/  ISETP.GT.U32.AND P1, PT, R18, 0x1, PT ;  /* 0x000000011200780c */ /* 0x000fc60003f24070 */
[----:B------:R-:W-:-:S04]  /*1b50*/  UIADD3 UR4, UR4, 0x58, URZ ;  /* 0x0000005804047890 */ /* 0x000fc8000fffe03f */
[----:B------:R-:W-:-:S09]  /*1b60*/  UPRMT UR4, URZ, 0x654, UR4 ;  /* 0x000006543f047896 */ /* 0x000fd20008000004 */
[----:B------:R-:W-:Y:S01]  /*1b70*/  SYNCS.ARRIVE.TRANS64.RED.A1T0 RZ, [UR4], RZ ;  /* 0x000000ffffff79a7 */ /* 0x000fe20008100404 */
[----:B------:R-:W-:Y:S05]  /*1b80*/  @P1 BRA `(.L_x_25) ;  /* 0x0000000000041947 */ /* 0x000fea0003800000 */
[----:B------:R-:W-:Y:S01]  /*1b90*/  BPT.TRAP 0x1 ;  /* 0x000000040000795c */ /* 0x000fe20000300000 */
.L_x_25:
[----:B------:R-:W-:Y:S01]  /*1ba0*/  UIADD3 UR9, UR9, 0x1, URZ ;  /* 0x0000000109097890 */ /* 0x000fe2000fffe03f */
[C---:B------:R-:W-:Y:S01]  /*1bb0*/  ISETP.GT.AND P1, PT, R0.reuse, 0x1, PT ;  /* 0x000000010000780c */ /* 0x040fe20003f24270 */
[----:B------:R-:W-:Y:S01]  /*1bc0*/  UIADD3 UR10, UR10, 0x1, URZ ;  /* 0x000000010a0a7890 */ /* 0x000fe2000fffe03f */
[----:B------:R-:W-:Y:S01]  /*1bd0*/  VIADD R0, R0, 0xffffffff ;  /* 0xffffffff00007836 */ /* 0x000fe20000000000 */
[----:B------:R-:W-:Y:S02]  /*1be0*/  UISETP.NE.AND UP0, UPT, UR9, 0xb, UPT ;  /* 0x0000000b0900788c */ /* 0x000fe4000bf05270 */
[----:B------:R-:W-:Y:S02]  /*1bf0*/  UISETP.NE.AND UP1, UPT, UR10, 0xb, UPT ;  /* 0x0000000b0a00788c */ /* 0x000fe4000bf25270 */
[----:B------:R-:W-:Y:S02]  /*1c00*/  USEL UR4, URZ, 0x1, UP0 ;  /* 0x000000013f047887 */ /* 0x000fe40008000000 */
[----:B------:R-:W-:-:S02]  /*1c10*/  USEL UR9, UR9, URZ, UP0 ;  /* 0x0000003f09097287 */ /* 0x000fc40008000000 */
[----:B------:R-:W-:Y:S02]  /*1c20*/  USEL UR10, UR10, URZ, UP1 ;  /* 0x0000003f0a0a7287 */ /* 0x000fe40008800000 */
[----:B------:R-:W-:Y:S01]  /*1c30*/  LOP3.LUT R5, R5, UR4, RZ, 0x3c, !PT ;  /* 0x0000000405057c12 */ /* 0x000fe2000f8e3cff */
[----:B------:R-:W-:Y:S09]  /*1c40*/  @P1 BRA `(.L_x_26) ;  /* 0xfffffffc000c1947 */ /* 0x000ff2000383ffff */
.L_x_19:
[----:B01----:R-:W0:Y:S02]  /*1c50*/  LDC R0, c[0x0][0x28c] ;  /* 0x0000a300ff007b82 */ /* 0x003e240000000800 */
[----:B0-----:R-:W-:-:S13]  /*1c60*/  ISETP.GE.AND P1, PT, R0, 0x1, PT ;  /* 0x000000010000780c */ /* 0x001fda0003f26270 */
[----:B------:R-:W-:Y:S05]  /*1c70*/  @!P1 BRA `(.L_x_27) ;  /* 0x0000000000409947 */ /* 0x000fea0003800000 */
[----:B------:R-:W-:Y:S05]  /*1c80*/  @!P0 BRA `(.L_x_28) ;  /* 0x0000000000048947 */ /* 0x000fea0003800000 */
[----:B------:R-:W-:Y:S01]  /*1c90*/  BPT.TRAP 0x1 ;  /* 0x000000040000795c */ /* 0x000fe20000300000 */
.L_x_28:
[----:B------:R-:W0:Y:S01]  /*1ca0*/  S2UR UR7, SR_CgaCtaId ;  /* 0x00000000000779c3 */ /* 0x000e220000008800 */
[----:B------:R-:W-:Y:S01]  /*1cb0*/  UIADD3 UR6, UR44, UR41, URZ ;  /* 0x000000292c067290 */ /* 0x000fe2000fffe03f */
[----:B------:R-:W-:-:S03]  /*1cc0*/  ISETP.GT.U32.AND P0, PT, R18, 0x1, PT ;  /* 0x000000011200780c */ /* 0x000fc60003f04070 */
[----:B------:R-:W-:-:S04]  /*1cd0*/  UIMAD.WIDE.U32 UR4, UR6, -0x45d1745d, URZ ;  /* 0xba2e8ba3060478a5 */ /* 0x000fc8000f8e003f */
[----:B------:R-:W-:-:S03]  /*1ce0*/  USHF.R.U32.HI UR4, URZ, 0x3, UR5 ;  /* 0x000000033f047899 */ /* 0x000fc60008011605 */
[----:B------:R-:W-:Y:S01]  /*1cf0*/  UMOV UR5, 0x400 ;  /* 0x0000040000057882 */ /* 0x000fe20000000000 */
[----:B------:R-:W-:Y:S02]  /*1d00*/  UIMAD UR6, UR4, -0xb, UR6 ;  /* 0xfffffff5040678a4 */ /* 0x000fe4000f8e0206 */
[----:B0-----:R-:W-:-:S04]  /*1d10*/  ULEA UR5, UR7, UR5, 0x18 ;  /* 0x0000000507057291 */ /* 0x001fc8000f8ec03f */
[----:B------:R-:W-:-:S04]  /*1d20*/  ULEA UR6, UR6, UR5, 0x3 ;  /* 0x0000000506067291 */ /* 0x000fc8000f8e183f */
[----:B------:R-:W-:-:S04]  /*1d30*/  UIADD3 UR6, UR6, 0x58, URZ ;  /* 0x0000005806067890 */ /* 0x000fc8000fffe03f */
[----:B------:R-:W-:-:S09]  /*1d40*/  UPRMT UR6, URZ, 0x654, UR6 ;  /* 0x000006543f067896 */ /* 0x000fd20008000006 */
[----:B------:R-:W-:Y:S01]  /*1d50*/  SYNCS.ARRIVE.TRANS64.RED.A1T0 RZ, [UR6], RZ ;  /* 0x000000ffffff79a7 */ /* 0x000fe20008100406 */
[----:B------:R-:W-:Y:S05]  /*1d60*/  @P0 BRA `(.L_x_27) ;  /* 0x0000000000040947 */ /* 0x000fea0003800000 */
[----:B------:R-:W-:Y:S01]  /*1d70*/  BPT.TRAP 0x1 ;  /* 0x000000040000795c */ /* 0x000fe20000300000 */
.L_x_27:
[----:B------:R-:W-:Y:S01]  /*1d80*/  IMAD.SHL.U32 R3, R100, 0x40, RZ ;  /* 0x0000004064037824 */ /* 0x000fe200078e00ff */
[----:B------:R-:W-:Y:S01]  /*1d90*/  UIADD3 UR41, UR43, UR41, URZ ;  /* 0x000000292b297290 */ /* 0x000fe2000fffe03f */
[----:B------:R-:W-:Y:S01]  /*1da0*/  SHF.R.S32.HI R21, RZ, 0x1f, R19 ;  /* 0x0000001fff157819 */ /* 0x000fe20000011413 */
[----:B------:R-:W-:Y:S01]  /*1db0*/  ULDC UR7, c[0x0][0x288] ;  /* 0x0000a20000077ab9 */ /* 0x000fe20000000800 */
[----:B------:R-:W-:Y:S01]  /*1dc0*/  IMAD.SHL.U32 R6, R107, 0x100, RZ ;  /* 0x000001006b067824 */ /* 0x000fe200078e00ff */
[C---:B------:R-:W-:Y:S01]  /*1dd0*/  LOP3.LUT R8, R3.reuse, 0x6, R96, 0xf8, !PT ;  /* 0x0000000603087812 */ /* 0x040fe200078ef860 */
[----:B------:R-:W-:Y:S01]  /*1de0*/  UISETP.GT.U32.AND UP0, UPT, UR41, 0xa, UPT ;  /* 0x0000000a2900788c */ /* 0x000fe2000bf04070 */
[----:B------:R-:W-:Y:S01]  /*1df0*/  ISETP.GE.AND P0, PT, R3, UR7, PT ;  /* 0x0000000703007c0c */ /* 0x000fe2000bf06270 */
[----:B------:R-:W-:Y:S01]  /*1e00*/  ULDC.64 UR4, c[0x0][0x5d0] ;  /* 0x0001740000047ab9 */ /* 0x000fe20000000a00 */
[----:B------:R-:W-:Y:S01]  /*1e10*/  SHF.R.S32.HI R9, RZ, 0x1f, R8 ;  /* 0x0000001fff097819 */ /* 0x000fe20000011408 */
[----:B------:R-:W-:Y:S01]  /*1e20*/  ULDC UR10, c[0x0][0x284] ;  /* 0x0000a100000a7ab9 */ /* 0x000fe20000000800 */
[----:B------:R-:W-:Y:S01]  /*1e30*/  IMAD R0, R21, UR4, RZ ;  /* 0x0000000415007c24 */ /* 0x000fe2000f8e02ff */
[----:B------:R-:W-:Y:S01]  /*1e40*/  UISETP.LT.U32.AND UP0, UPT, UR43, 0xb, UP0 ;  /* 0x0000000b2b00788c */ /* 0x000fe20008701070 */
[----:B------:R-:W-:Y:S01]  /*1e50*/  ISETP.GE.OR P0, PT, R6, UR10, P0 ;  /* 0x0000000a06007c0c */ /* 0x000fe20008706670 */
[----:B------:R-:W-:Y:S01]  /*1e60*/  UISETP.GE.U32.AND UP1, UPT, UR43, 0xb, UPT ;  /* 0x0000000b2b00788c */ /* 0x000fe2000bf26070 */
[C---:B------:R-:W-:Y:S01]  /*1e70*/  IMAD R7, R19.reuse, UR5, R0 ;  /* 0x0000000513077c24 */ /* 0x040fe2000f8e0200 */
[----:B------:R-:W-:Y:S01]  /*1e80*/  USEL UR6, URZ, 0x1, !UP0 ;  /* 0x000000013f067887 */ /* 0x000fe2000c000000 */
[----:B------:R-:W-:Y:S01]  /*1e90*/  IMAD.WIDE.U32 R4, R19, UR4, R8 ;  /* 0x0000000413047c25 */ /* 0x000fe2000f8e0008 */
[----:B------:R-:W-:Y:S01]  /*1ea0*/  UIMAD.WIDE.U32 UR4, UR41, -0x45d1745d, URZ ;  /* 0xba2e8ba3290478a5 */ /* 0x000fe2000f8e003f */
[----:B------:R-:W-:-:S02]  /*1eb0*/  ULDC.64 UR8, c[0x0][0x5c8] ;  /* 0x0001720000087ab9 */ /* 0x000fc40000000a00 */
[----:B------:R-:W-:Y:S01]  /*1ec0*/  IMAD.WIDE R106, R107, 0x100, R22 ;  /* 0x000001006b6a7825 */ /* 0x000fe200078e0216 */
[----:B------:R-:W-:Y:S02]  /*1ed0*/  USHF.R.U32.HI UR4, URZ, 0x3, UR5 ;  /* 0x000000033f047899 */ /* 0x000fe40008011605 */
[----:B------:R-:W-:Y:S01]  /*1ee0*/  ULOP3.LUT UR40, UR40, UR6, URZ, 0x3c, !UPT ;  /* 0x0000000628287292 */ /* 0x000fe2000f8e3c3f */
[----:B------:R-:W-:Y:S01]  /*1ef0*/  IMAD R11, R107, UR8, RZ ;  /* 0x000000086b0b7c24 */ /* 0x000fe2000f8e02ff */
[----:B------:R-:W-:Y:S01]  /*1f00*/  UIMAD UR41, UR4, -0xb, UR41 ;  /* 0xfffffff5042978a4 */ /* 0x000fe2000f8e0229 */
[----:B------:R-:W-:Y:S01]  /*1f10*/  IMAD.IADD R5, R5, 0x1, R7 ;  /* 0x0000000105057824 */ /* 0x000fe200078e0207 */
[----:B------:R-:W-:Y:S01]  /*1f20*/  @UP1 ULOP3.LUT UR40, UR40, 0x1, UR4, 0x78, !UPT ;  /* 0x0000000128281892 */ /* 0x000fe2000f8e7804 */
[C---:B------:R-:W-:Y:S02]  /*1f30*/  IMAD R11, R106.reuse, UR9, R11 ;  /* 0x000000096a0b7c24 */ /* 0x040fe4000f8e020b */
[----:B------:R-:W-:-:S04]  /*1f40*/  IMAD.WIDE.U32 R110, R106, UR8, R4 ;  /* 0x000000086a6e7c25 */ /* 0x000fc8000f8e0004 */
[----:B------:R-:W-:Y:S01]  /*1f50*/  IMAD.MOV.U32 R0, RZ, RZ, -0x1 ;  /* 0xffffffffff007424 */ /* 0x000fe200078e00ff */
[----:B------:R-:W-:Y:S06]  /*1f60*/  @P0 BRA `(.L_x_29) ;  /* 0x0000004c00000947 */ /* 0x000fec0003800000 */
[----:B-----5:R-:W-:Y:S01]  /*1f70*/  FSETP.NEU.AND P1, PT, R89, RZ, PT ;  /* 0x000000ff5900720b */ /* 0x020fe20003f2d000 */
[----:B------:R-:W-:Y:S01]  /*1f80*/  IMAD.IADD R4, R90, 0x1, -R3 ;  /* 0x000000015a047824 */ /* 0x000fe200078e0a03 */
[----:B------:R-:W-:Y:S01]  /*1f90*/  BSSY B0, `(.L_x_29) ;  /* 0x00004bd000007945 */ /* 0x000fe20003800000 */
[----:B------:R-:W-:Y:S02]  /*1fa0*/  IMAD.IADD R3, R99, 0x1, -R6 ;  /* 0x0000000163037824 */ /* 0x000fe400078e0a06 */
[----:B------:R-:W-:Y:S01]  /*1fb0*/  IMAD.IADD R103, R111, 0x1, R11 ;  /* 0x000000016f677824 */ /* 0x000fe200078e020b */
[----:B------:R-:W-:-:S04]  /*1fc0*/  ISETP.GT.AND P6, PT, R4, RZ, PT ;  /* 0x000000ff0400720c */ /* 0x000fc80003fc4270 */
[----:B------:R-:W-:-:S03]  /*1fd0*/  ISETP.GT.AND P0, PT, R3, RZ, P6 ;  /* 0x000000ff0300720c */ /* 0x000fc60003704270 */
[----:B------:R-:W-:Y:S10]  /*1fe0*/  @!P1 BRA `(.L_x_30) ;  /* 0x0000003400709947 */ /* 0x000ff40003800000 */
[----:B------:R-:W0:Y:S01]  /*1ff0*/  LDC.64 R14, c[0x0][0x5b8] ;  /* 0x00016e00ff0e7b82 */ /* 0x000e220000000a00 */
[----:B------:R-:W-:-:S07]  /*2000*/  ULDC.64 UR4, c[0x0][0x5c0] ;  /* 0x0001700000047ab9 */ /* 0x000fce0000000a00 */
[----:B------:R-:W1:Y:S08]  /*2010*/  LDC.64 R104, c[0x0][0x5b0] ;  /* 0x00016c00ff687b82 */ /* 0x000e700000000a00 */
[----:B------:R-:W2:Y:S01]  /*2020*/  LDC.64 R12, c[0x0][0x5a8] ;  /* 0x00016a00ff0c7b82 */ /* 0x000ea20000000a00 */
[-C--:B0-----:R-:W-:Y:S02]  /*2030*/  IMAD R6, R21, R14.reuse, RZ ;  /* 0x0000000e15067224 */ /* 0x081fe400078e02ff */
[----:B------:R-:W-:-:S04]  /*2040*/  IMAD.WIDE.U32 R20, R19, R14, R8 ;  /* 0x0000000e13147225 */ /* 0x000fc800078e0008 */
[----:B------:R-:W-:Y:S02]  /*2050*/  IMAD R113, R19, R15, R6 ;  /* 0x0000000f13717224 */ /* 0x000fe400078e0206 */
[-C--:B-1----:R-:W-:Y:S02]  /*2060*/  IMAD R5, R107, R104.reuse, RZ ;  /* 0x000000686b057224 */ /* 0x082fe400078e02ff */
[----:B------:R-:W-:Y:S02]  /*2070*/  IMAD.IADD R101, R21, 0x1, R113 ;  /* 0x0000000115657824 */ /* 0x000fe400078e0271 */
[----:B------:R-:W-:Y:S02]  /*2080*/  IMAD.MOV.U32 R100, RZ, RZ, R20 ;  /* 0x000000ffff647224 */ /* 0x000fe400078e0014 */
[C---:B------:R-:W-:Y:S02]  /*2090*/  IMAD R117, R106.reuse, R105, R5 ;  /* 0x000000696a757224 */ /* 0x040fe400078e0205 */
[----:B------:R-:W-:-:S04]  /*20a0*/  IMAD.WIDE.U32 R6, R106, R104, R100 ;  /* 0x000000686a067225 */ /* 0x000fc800078e0064 */
[----:B------:R-:W-:Y:S01]  /*20b0*/  IMAD.IADD R5, R7, 0x1, R117 ;  /* 0x0000000107057824 */ /* 0x000fe200078e0275 */
[----:B--2---:R-:W-:-:S04]  /*20c0*/  LEA R10, P1, R6, R12, 0x1 ;  /* 0x0000000c060a7211 */ /* 0x004fc800078208ff */
[----:B------:R-:W-:-:S05]  /*20d0*/  LEA.HI.X R11, R6, R13, R5, 0x1, P1 ;  /* 0x0000000d060b7211 */ /* 0x000fca00008f0c05 */
[----:B------:R-:W2:Y:S01]  /*20e0*/  @P0 LDG.E.LTC128B.U16 R5, desc[UR38][R10.64] ;  /* 0x000000260a050981 */ /* 0x000ea2000c1e1520 */
[----:B------:R-:W-:Y:S01]  /*20f0*/  ISETP.GT.AND P4, PT, R4, 0x1, PT ;  /* 0x000000010400780c */ /* 0x000fe20003f84270 */
[----:B------:R-:W-:Y:S01]  /*2100*/  IMAD.WIDE.U32 R6, R106, R104, R8 ;  /* 0x000000686a067225 */ /* 0x000fe200078e0008 */
[----:B------:R-:W-:Y:S01]  /*2110*/  BSSY B1, `(.L_x_31) ;  /* 0x0000013000017945 */ /* 0x000fe20003800000 */
[----:B------:R-:W-:Y:S02]  /*2120*/  SHF.L.U64.HI R111, R104, 0x3, R105 ;  /* 0x00000003686f7819 */ /* 0x000fe40000010269 */
[----:B------:R-:W-:Y:S01]  /*2130*/  IMAD.IADD R7, R117, 0x1, R7 ;  /* 0x0000000175077824 */ /* 0x000fe200078e0207 */
[----:B------:R-:W-:Y:S01]  /*2140*/  P2R R116, PR, RZ, 0x10 ;  /* 0x00000010ff747803 */ /* 0x000fe20000000000 */
[----:B------:R-:W-:-:S04]  /*2150*/  IMAD.WIDE.U32 R108, R19, R14, R6 ;  /* 0x0000000e136c7225 */ /* 0x000fc800078e0006 */
[----:B------:R-:W-:Y:S01]  /*2160*/  IMAD.IADD R7, R113, 0x1, R109 ;  /* 0x0000000171077824 */ /* 0x000fe200078e026d */
[----:B------:R-:W-:-:S04]  /*2170*/  LEA R6, P2, R108, R12, 0x1 ;  /* 0x0000000c6c067211 */ /* 0x000fc800078408ff */
[----:B------:R-:W-:Y:S01]  /*2180*/  LEA.HI.X R7, R108, R13, R7, 0x1, P2 ;  /* 0x0000000d6c077211 */ /* 0x000fe200010f0c07 */
[----:B--2---:R-:W-:-:S04]  /*2190*/  IMAD.U32 R102, R5, 0x10000, RZ ;  /* 0x0001000005667824 */ /* 0x004fc800078e00ff */
[----:B------:R-:W-:Y:S01]  /*21a0*/  FMUL R15, R102, R89 ;  /* 0x00000059660f7220 */ /* 0x000fe20000400000 */
[----:B------:R-:W-:-:S03]  /*21b0*/  LEA R102, P1, R110, UR4, 0x1 ;  /* 0x000000046e667c11 */ /* 0x000fc6000f8208ff */
[----:B------:R-:W-:Y:S01]  /*21c0*/  FFMA R15, R56, R88, R15 ;  /* 0x00000058380f7223 */ /* 0x000fe2000000000f */
[----:B------:R-:W-:Y:S01]  /*21d0*/  LEA.HI.X R103, R110, UR5, R103, 0x1, P1 ;  /* 0x000000056e677c11 */ /* 0x000fe200088f0c67 */
[----:B------:R-:W-:Y:S01]  /*21e0*/  IMAD.SHL.U32 R110, R104, 0x8, RZ ;  /* 0x00000008686e7824 */ /* 0x000fe200078e00ff */
[----:B------:R-:W-:Y:S02]  /*21f0*/  ISETP.GT.AND P1, PT, R3, RZ, P4 ;  /* 0x000000ff0300720c */ /* 0x000fe40002724270 */
[----:B------:R-:W-:-:S05]  /*2200*/  F2FP.BF16.F32.PACK_AB R15, RZ, R15 ;  /* 0x0000000fff0f723e */ /* 0x000fca00000010ff */
[----:B------:R0:W-:Y:S06]  /*2210*/  @P0 STG.E.U16 desc[UR38][R102.64], R15 ;  /* 0x0000000f66000986 */ /* 0x0001ec000c101526 */
[----:B------:R-:W-:Y:S05]  /*2220*/  @!P1 BRA `(.L_x_32) ;  /* 0x0000000000049947 */ /* 0x000fea0003800000 */
[----:B------:R1:W5:Y:S02]  /*2230*/  LDG.E.LTC128B.U16 R5, desc[UR38][R6.64+0x2] ;  /* 0x0000022606057981 */ /* 0x000364000c1e1520 */
.L_x_32:
[----:B------:R-:W-:Y:S05]  /*2240*/  BSYNC B1 ;  /* 0x0000000000017941 */ /* 0x000fea0003800000 */
.L_x_31:
[----:B-----5:R-:W-:Y:S01]  /*2250*/  IMAD.U32 R10, R5, 0x10000, RZ ;  /* 0x00010000050a7824 */ /* 0x020fe200078e00ff */
[----:B------:R-:W-:Y:S01]  /*2260*/  ISETP.GT.AND P0, PT, R3, 0x8, P6 ;  /* 0x000000080300780c */ /* 0x000fe20003704270 */
[----:B------:R-:W-:Y:S01]  /*2270*/  IMAD.WIDE.U32 R114, R106, R104, R110 ;  /* 0x000000686a727225 */ /* 0x000fe200078e006e */
[----:B0-----:R-:W-:-:S03]  /*2280*/  PRMT R15, R5, 0x7610, R15 ;  /* 0x00007610050f7816 */ /* 0x001fc6000000000f */
[----:B------:R-:W-:Y:S01]  /*2290*/  FMUL R10, R10, R89 ;  /* 0x000000590a0a7220 */ /* 0x000fe20000400000 */
[----:B------:R-:W-:Y:S01]  /*22a0*/  IMAD.IADD R117, R117, 0x1, R115 ;  /* 0x0000000175757824 */ /* 0x000fe200078e0273 */
[----:B------:R-:W-:Y:S02]  /*22b0*/  IADD3 R11, P2, R20, R114, RZ ;  /* 0x00000072140b7210 */ /* 0x000fe40007f5e0ff */
[----:B------:R-:W-:-:S03]  /*22c0*/  FFMA R57, R57, R88, R10 ;  /* 0x0000005839397223 */ /* 0x000fc6000000000a */
[----:B------:R-:W-:Y:S01]  /*22d0*/  IMAD.X R56, R117, 0x1, R101, P2 ;  /* 0x0000000175387824 */ /* 0x000fe200010e0665 */
[C---:B------:R-:W-:Y:S02]  /*22e0*/  LEA R10, P2, R11.reuse, R12, 0x1 ;  /* 0x0000000c0b0a7211 */ /* 0x040fe400078408ff */
[----:B------:R-:W-:Y:S02]  /*22f0*/  F2FP.BF16.F32.PACK_AB R57, RZ, R57 ;  /* 0x00000039ff39723e */ /* 0x000fe400000010ff */
[----:B------:R-:W-:Y:S01]  /*2300*/  LEA.HI.X R11, R11, R13, R56, 0x1, P2 ;  /* 0x0000000d0b0b7211 */ /* 0x000fe200010f0c38 */
[----:B------:R-:W-:Y:S01]  /*2310*/  @P1 IMAD.MOV.U32 R56, RZ, RZ, R102 ;  /* 0x000000ffff381224 */ /* 0x000fe200078e0066 */
[----:B------:R-:W-:Y:S01]  /*2320*/  PRMT R109, R57, 0x7610, R109 ;  /* 0x00007610396d7816 */ /* 0x000fe2000000006d */
[----:B------:R-:W-:-:S05]  /*2330*/  @P1 IMAD.MOV.U32 R57, RZ, RZ, R103 ;  /* 0x000000ffff391224 */ /* 0x000fca00078e0067 */
[----:B------:R0:W-:Y:S04]  /*2340*/  @P1 STG.E.U16 desc[UR38][R56.64+0x2], R109 ;  /* 0x0000026d38001986 */ /* 0x0001e8000c101526 */
[----:B------:R-:W2:Y:S01]  /*2350*/  @P0 LDG.E.LTC128B.U16 R15, desc[UR38][R10.64] ;  /* 0x000000260a0f0981 */ /* 0x000ea2000c1e1520 */
[----:B------:R-:W-:Y:S01]  /*2360*/  IADD3 R114, P1, R8, R114, RZ ;  /* 0x0000007208727210 */ /* 0x000fe20007f3e0ff */
[----:B------:R-:W-:Y:S01]  /*2370*/  BSSY B1, `(.L_x_33) ;  /* 0x0000012000017945 */ /* 0x000fe20003800000 */
[----:B------:R-:W-:-:S03]  /*2380*/  SHF.L.U64.HI R119, R94, 0x1, R93 ;  /* 0x000000015e777819 */ /* 0x000fc6000001025d */
[----:B------:R-:W-:Y:S01]  /*2390*/  IMAD.X R115, R9, 0x1, R117, P1 ;  /* 0x0000000109737824 */ /* 0x000fe200008e0675 */
[----:B------:R-:W-:Y:S01]  /*23a0*/  ISETP.GT.AND P1, PT, R3, 0x8, P4 ;  /* 0x000000080300780c */ /* 0x000fe20002724270 */
[----:B------:R-:W-:Y:S02]  /*23b0*/  IMAD.SHL.U32 R117, R94, 0x2, RZ ;  /* 0x000000025e757824 */ /* 0x000fe400078e00ff */
[----:B------:R-:W-:-:S04]  /*23c0*/  IMAD.WIDE.U32 R114, R19, R14, R114 ;  /* 0x0000000e13727225 */ /* 0x000fc800078e0072 */
[----:B0-----:R-:W-:Y:S01]  /*23d0*/  IMAD.IADD R57, R113, 0x1, R115 ;  /* 0x0000000171397824 */ /* 0x001fe200078e0273 */
[----:B------:R-:W-:-:S04]  /*23e0*/  LEA R56, P3, R114, R12, 0x1 ;  /* 0x0000000c72387211 */ /* 0x000fc800078608ff */
[----:B------:R-:W-:Y:S01]  /*23f0*/  LEA.HI.X R57, R114, R13, R57, 0x1, P3 ;  /* 0x0000000d72397211 */ /* 0x000fe200018f0c39 */
[----:B--2---:R-:W-:-:S04]  /*2400*/  IMAD.U32 R108, R15, 0x10000, RZ ;  /* 0x000100000f6c7824 */ /* 0x004fc800078e00ff */
[----:B------:R-:W-:Y:S01]  /*2410*/  FMUL R5, R108, R89 ;  /* 0x000000596c057220 */ /* 0x000fe20000400000 */
[----:B------:R-:W-:-:S03]  /*2420*/  IADD3 R108, P2, R117, R102, RZ ;  /* 0x00000066756c7210 */ /* 0x000fc60007f5e0ff */
[----:B------:R-:W-:Y:S02]  /*2430*/  FFMA R5, R58, R88, R5 ;  /* 0x000000583a057223 */ /* 0x000fe40000000005 */
[----:B------:R-:W-:-:S03]  /*2440*/  IMAD.X R109, R119, 0x1, R103, P2 ;  /* 0x00000001776d7824 */ /* 0x000fc600010e0667 */
[----:B------:R-:W-:-:S05]  /*2450*/  F2FP.BF16.F32.PACK_AB R5, RZ, R5 ;  /* 0x00000005ff05723e */ /* 0x000fca00000010ff */
[----:B------:R0:W-:Y:S01]  /*2460*/  @P0 STG.E.U16 desc[UR38][R108.64], R5 ;  /* 0x000000056c000986 */ /* 0x0001e2000c101526 */
[----:B------:R-:W-:Y:S05]  /*2470*/  @!P1 BRA `(.L_x_34) ;  /* 0x0000000000049947 */ /* 0x000fea0003800000 */
[----:B------:R2:W5:Y:S02]  /*2480*/  LDG.E.LTC128B.U16 R15, desc[UR38][R56.64+0x2] ;  /* 0x00000226380f7981 */ /* 0x000564000c1e1520 */
.L_x_34:
[----:B------:R-:W-:Y:S05]  /*2490*/  BSYNC B1 ;  /* 0x0000000000017941 */ /* 0x000fea0003800000 */
.L_x_33:
[----:B-----5:R-:W-:Y:S01]  /*24a0*/  IMAD.U32 R10, R15, 0x10000, RZ ;  /* 0x000100000f0a7824 */ /* 0x020fe200078e00ff */
[----:B------:R-:W-:Y:S01]  /*24b0*/  ISETP.GT.AND P4, PT, R4, 0x8, PT ;  /* 0x000000080400780c */ /* 0x000fe20003f84270 */
[----:B------:R-:W-:Y:S01]  /*24c0*/  IMAD.MOV.U32 R58, RZ, RZ, R108 ;  /* 0x000000ffff3a7224 */ /* 0x000fe200078e006c */
[----:B------:R-:W-:Y:S01]  /*24d0*/  BSSY B1, `(.L_x_35) ;  /* 0x000000b000017945 */ /* 0x000fe20003800000 */
[----:B------:R-:W-:Y:S01]  /*24e0*/  FMUL R10, R10, R89 ;  /* 0x000000590a0a7220 */ /* 0x000fe20000400000 */
[----:B------:R-:W-:Y:S02]  /*24f0*/  ISETP.GT.AND P0, PT, R3, RZ, P4 ;  /* 0x000000ff0300720c */ /* 0x000fe40002704270 */
[----:B------:R-:W-:Y:S01]  /*2500*/  P2R R115, PR, RZ, 0x10 ;  /* 0x00000010ff737803 */ /* 0x000fe20000000000 */
[----:B------:R-:W-:Y:S01]  /*2510*/  FFMA R10, R59, R88, R10 ;  /* 0x000000583b0a7223 */ /* 0x000fe2000000000a */
[----:B------:R-:W-:Y:S01]  /*2520*/  IMAD.MOV.U32 R59, RZ, RZ, R109 ;  /* 0x000000ffff3b7224 */ /* 0x000fe200078e006d */
[----:B------:R-:W-:-:S03]  /*2530*/  PRMT R114, R15, 0x7610, R114 ;  /* 0x000076100f727816 */ /* 0x000fc60000000072 */
[----:B------:R-:W-:-:S05]  /*2540*/  F2FP.BF16.F32.PACK_AB R10, RZ, R10 ;  /* 0x0000000aff0a723e */ /* 0x000fca00000010ff */
[----:B------:R3:W-:Y:S01]  /*2550*/  @P1 STG.E.U16 desc[UR38][R58.64+0x2], R10 ;  /* 0x0000020a3a001986 */ /* 0x0007e2000c101526 */
[----:B------:R-:W-:Y:S05]  /*2560*/  @!P0 BRA `(.L_x_36) ;  /* 0x0000000000048947 */ /* 0x000fea0003800000 */
[----:B------:R4:W5:Y:S02]  /*2570*/  LDG.E.LTC128B.U16 R114, desc[UR38][R6.64+0x10] ;  /* 0x0000102606727981 */ /* 0x000964000c1e1520 */
.L_x_36:
[----:B------:R-:W-:Y:S05]  /*2580*/  BSYNC B1 ;  /* 0x0000000000017941 */ /* 0x000fea0003800000 */
.L_x_35:
[----:B---3-5:R-:W-:Y:S01]  /*2590*/  IMAD.U32 R10, R114, 0x10000, RZ ;  /* 0x00010000720a7824 */ /* 0x028fe200078e00ff */
[C---:B0-----:R-:W-:Y:S01]  /*25a0*/  SHF.L.U64.HI R5, R95.reuse, 0x1, R92 ;  /* 0x000000015f057819 */ /* 0x041fe2000001025c */
[----:B------:R-:W-:Y:S01]  /*25b0*/  IMAD.SHL.U32 R15, R95, 0x2, RZ ;  /* 0x000000025f0f7824 */ /* 0x000fe200078e00ff */
[----:B------:R-:W-:Y:S01]  /*25c0*/  ISETP.GT.AND P3, PT, R4, 0x9, PT ;  /* 0x000000090400780c */ /* 0x000fe20003f64270 */
[----:B------:R-:W-:Y:S01]  /*25d0*/  FMUL R11, R10, R89 ;  /* 0x000000590a0b7220 */ /* 0x000fe20000400000 */
[----:B------:R-:W-:Y:S02]  /*25e0*/  BSSY B1, `(.L_x_37) ;  /* 0x000000a000017945 */ /* 0x000fe40003800000 */
[----:B------:R-:W-:Y:S01]  /*25f0*/  IADD3 R10, P1, P2, R15, R102, R117 ;  /* 0x000000660f0a7210 */ /* 0x000fe20007a3e075 */
[----:B------:R-:W-:Y:S01]  /*2600*/  FFMA R60, R60, R88, R11 ;  /* 0x000000583c3c7223 */ /* 0x000fe2000000000b */
[----:B------:R-:W-:Y:S02]  /*2610*/  P2R R117, PR, RZ, 0x8 ;  /* 0x00000008ff757803 */ /* 0x000fe40000000000 */
[----:B------:R-:W-:-:S02]  /*2620*/  IADD3.X R11, R5, R103, R119, P1, P2 ;  /* 0x00000067050b7210 */ /* 0x000fc40000fe4477 */
[----:B------:R-:W-:Y:S02]  /*2630*/  F2FP.BF16.F32.PACK_AB R60, RZ, R60 ;  /* 0x0000003cff3c723e */ /* 0x000fe400000010ff */
[----:B------:R-:W-:-:S03]  /*2640*/  ISETP.GT.AND P1, PT, R3, RZ, P3 ;  /* 0x000000ff0300720c */ /* 0x000fc60001f24270 */
[----:B------:R0:W-:Y:S10]  /*2650*/  @P0 STG.E.U16 desc[UR38][R102.64+0x10], R60 ;  /* 0x0000103c66000986 */ /* 0x0001f4000c101526 */
[----:B------:R-:W-:Y:S05]  /*2660*/  @!P1 BRA `(.L_x_38) ;  /* 0x0000000000049947 */ /* 0x000fea0003800000 */
[----:B------:R3:W5:Y:S02]  /*2670*/  LDG.E.LTC128B.U16 R114, desc[UR38][R6.64+0x12] ;  /* 0x0000122606727981 */ /* 0x000764000c1e1520 */
.L_x_38:
[----:B------:R-:W-:Y:S05]  /*2680*/  BSYNC B1 ;  /* 0x0000000000017941 */ /* 0x000fea0003800000 */
.L_x_37:
[----:B0----5:R-:W-:Y:S01]  /*2690*/  IMAD.U32 R60, R114, 0x10000, RZ ;  /* 0x00010000723c7824 */ /* 0x021fe200078e00ff */
[----:B------:R-:W-:Y:S01]  /*26a0*/  ISETP.GT.AND P0, PT, R3, 0x8, P4 ;  /* 0x000000080300780c */ /* 0x000fe20002704270 */
[----:B------:R-:W-:Y:S02]  /*26b0*/  BSSY B1, `(.L_x_39) ;  /* 0x000000a000017945 */ /* 0x000fe40003800000 */
[----:B------:R-:W-:-:S04]  /*26c0*/  FMUL R60, R60, R89 ;  /* 0x000000593c3c7220 */ /* 0x000fc80000400000 */
[----:B------:R-:W-:Y:S01]  /*26d0*/  FFMA R60, R61, R88, R60 ;  /* 0x000000583d3c7223 */ /* 0x000fe2000000003c */
[----:B------:R-:W-:-:S04]  /*26e0*/  @P1 IMAD.MOV.U32 R61, RZ, RZ, R103 ;  /* 0x000000ffff3d1224 */ /* 0x000fc800078e0067 */
[----:B------:R-:W-:-:S04]  /*26f0*/  F2FP.BF16.F32.PACK_AB R60, RZ, R60 ;  /* 0x0000003cff3c723e */ /* 0x000fc800000010ff */
[----:B------:R-:W-:Y:S01]  /*2700*/  PRMT R118, R60, 0x7610, R118 ;  /* 0x000076103c767816 */ /* 0x000fe20000000076 */
[----:B------:R-:W-:-:S05]  /*2710*/  @P1 IMAD.MOV.U32 R60, RZ, RZ, R102 ;  /* 0x000000ffff3c1224 */ /* 0x000fca00078e0066 */
[----:B------:R0:W-:Y:S01]  /*2720*/  @P1 STG.E.U16 desc[UR38][R60.64+0x12], R118 ;  /* 0x000012763c001986 */ /* 0x0001e2000c101526 */
[----:B------:R-:W-:Y:S05]  /*2730*/  @!P0 BRA `(.L_x_40) ;  /* 0x0000000000048947 */ /* 0x000fea0003800000 */
[----:B------:R0:W5:Y:S02]  /*2740*/  LDG.E.LTC128B.U16 R114, desc[UR38][R56.64+0x10] ;  /* 0x0000102638727981 */ /* 0x000164000c1e1520 */
.L_x_40:
[----:B------:R-:W-:Y:S05]  /*2750*/  BSYNC B1 ;  /* 0x0000000000017941 */ /* 0x000fea0003800000 */
.L_x_39:
[----:B0----5:R-:W-:Y:S01]  /*2760*/  IMAD.U32 R60, R114, 0x10000, RZ ;  /* 0x00010000723c7824 */ /* 0x021fe200078e00ff */
[----:B------:R-:W-:Y:S01]  /*2770*/  ISETP.GT.AND P1, PT, R3, 0x8, P3 ;  /* 0x000000080300780c */ /* 0x000fe20001f24270 */
[----:B------:R-:W-:Y:S02]  /*2780*/  BSSY B1, `(.L_x_41) ;  /* 0x0000007000017945 */ /* 0x000fe40003800000 */
[----:B------:R-:W-:-:S04]  /*2790*/  FMUL R61, R60, R89 ;  /* 0x000000593c3d7220 */ /* 0x000fc80000400000 */
[----:B------:R-:W-:-:S05]  /*27a0*/  FFMA R61, R62, R88, R61 ;  /* 0x000000583e3d7223 */ /* 0x000fca000000003d */
[----:B------:R-:W-:-:S05]  /*27b0*/  F2FP.BF16.F32.PACK_AB R61, RZ, R61 ;  /* 0x0000003dff3d723e */ /* 0x000fca00000010ff */
[----:B------:R0:W-:Y:S01]  /*27c0*/  @P0 STG.E.U16 desc[UR38][R58.64+0x10], R61 ;  /* 0x0000103d3a000986 */ /* 0x0001e2000c101526 */
[----:B------:R-:W-:Y:S05]  /*27d0*/  @!P1 BRA `(.L_x_42) ;  /* 0x0000000000049947 */ /* 0x000fea0003800000 */
[----:B------:R0:W5:Y:S02]  /*27e0*/  LDG.E.LTC128B.U16 R114, desc[UR38][R56.64+0x12] ;  /* 0x0000122638727981 */ /* 0x000164000c1e1520 */
.L_x_42:
[----:B------:R-:W-:Y:S05]  /*27f0*/  BSYNC B1 ;  /* 0x0000000000017941 */ /* 0x000fea0003800000 */
.L_x_41:
[----:B-----5:R-:W-:Y:S01]  /*2800*/  IMAD.U32 R60, R114, 0x10000, RZ ;  /* 0x00010000723c7824 */ /* 0x020fe200078e00ff */
[----:B------:R-:W-:Y:S01]  /*2810*/  IADD3 R121, P0, R106, 0x80, RZ ;  /* 0x000000806a797810 */ /* 0x000fe20007f1e0ff */
[----:B------:R-:W-:Y:S01]  /*2820*/  BSSY B1, `(.L_x_43) ;  /* 0x000000b000017945 */ /* 0x000fe20003800000 */
[----:B------:R-:W-:Y:S01]  /*2830*/  ISETP.GT.AND P2, PT, R4, 0x10, PT ;  /* 0x000000100400780c */ /* 0x000fe20003f44270 */
[----:B------:R-:W-:Y:S02]  /*2840*/  FMUL R60, R60, R89 ;  /* 0x000000593c3c7220 */ /* 0x000fe40000400000 */
[----:B------:R-:W-:Y:S01]  /*2850*/  IMAD.X R107, RZ, RZ, R107, P0 ;  /* 0x000000ffff6b7224 */ /* 0x000fe200000e066b */
[----:B------:R-:W-:Y:S01]  /*2860*/  ISETP.GT.AND P0, PT, R3, RZ, P2 ;  /* 0x000000ff0300720c */ /* 0x000fe20001704270 */
[----:B------:R-:W-:Y:S01]  /*2870*/  FFMA R60, R63, R88, R60 ;  /* 0x000000583f3c7223 */ /* 0x000fe2000000003c */
[----:B------:R-:W-:-:S04]  /*2880*/  P2R R118, PR, RZ, 0x4 ;  /* 0x00000004ff767803 */ /* 0x000fc80000000000 */
[----:B------:R-:W-:-:S05]  /*2890*/  F2FP.BF16.F32.PACK_AB R60, RZ, R60 ;  /* 0x0000003cff3c723e */ /* 0x000fca00000010ff */
[----:B------:R0:W-:Y:S02]  /*28a0*/  @P1 STG.E.U16 desc[UR38][R58.64+0x12], R60 ;  /* 0x0000123c3a001986 */ /* 0x0001e4000c101526 */
[----:B------:R-:W-:Y:S05]  /*28b0*/  @!P0 BRA `(.L_x_44) ;  /* 0x0000000000048947 */ /* 0x000fea0003800000 */
[----:B------:R0:W5:Y:S02]  /*28c0*/  LDG.E.LTC128B.U16 R114, desc[UR38][R6.64+0x20] ;  /* 0x0000202606727981 */ /* 0x000164000c1e1520 */
.L_x_44:
[----:B------:R-:W-:Y:S05]  /*28d0*/  BSYNC B1 ;  /* 0x0000000000017941 */ /* 0x000fea0003800000 */
.L_x_43:
[----:B0----5:R-:W-:Y:S01]  /*28e0*/  IMAD.U32 R60, R114, 0x10000, RZ ;  /* 0x00010000723c7824 */ /* 0x021fe200078e00ff */
[----:B------:R-:W-:Y:S01]  /*28f0*/  ISETP.GT.AND P1, PT, R4, 0x11, PT ;  /* 0x000000110400780c */ /* 0x000fe20003f24270 */
[-C--:B------:R-:W-:Y:S01]  /*2900*/  IMAD.WIDE.U32 R62, R121, R104.reuse, R8 ;  /* 0x00000068793e7225 */ /* 0x080fe200078e0008 */
[----:B------:R-:W-:Y:S03]  /*2910*/  BSSY B1, `(.L_x_45) ;  /* 0x0000021000017945 */ /* 0x000fe60003800000 */
[----:B------:R-:W-:Y:S01]  /*2920*/  FMUL R21, R60, R89 ;  /* 0x000000593c157220 */ /* 0x000fe20000400000 */
[----:B------:R-:W-:-:S03]  /*2930*/  IMAD R60, R107, R104, RZ ;  /* 0x000000686b3c7224 */ /* 0x000fc600078e02ff */
[----:B------:R-:W-:Y:S01]  /*2940*/  FFMA R21, R64, R88, R21 ;  /* 0x0000005840157223 */ /* 0x000fe20000000015 */
[C---:B------:R-:W-:Y:S02]  /*2950*/  IMAD R119, R121.reuse, R105, R60 ;  /* 0x0000006979777224 */ /* 0x040fe400078e023c */
[----:B------:R-:W-:Y:S02]  /*2960*/  IMAD.WIDE.U32 R60, R121, R104, R100 ;  /* 0x00000068793c7225 */ /* 0x000fe400078e0064 */
[----:B------:R-:W-:Y:S02]  /*2970*/  F2FP.BF16.F32.PACK_AB R21, RZ, R21 ;  /* 0x00000015ff15723e */ /* 0x000fe400000010ff */
[----:B------:R-:W-:Y:S02]  /*2980*/  IMAD.IADD R63, R119, 0x1, R63 ;  /* 0x00000001773f7824 */ /* 0x000fe400078e023f */
[----:B------:R-:W-:Y:S01]  /*2990*/  PRMT R105, R21, 0x7610, R105 ;  /* 0x0000761015697816 */ /* 0x000fe20000000069 */
[----:B------:R-:W-:-:S02]  /*29a0*/  IMAD.IADD R21, R61, 0x1, R119 ;  /* 0x000000013d157824 */ /* 0x000fc400078e0277 */
[----:B------:R-:W-:Y:S02]  /*29b0*/  IMAD.WIDE.U32 R106, R19, R14, R62 ;  /* 0x0000000e136a7225 */ /* 0x000fe400078e003e */
[----:B------:R0:W-:Y:S01]  /*29c0*/  @P0 STG.E.U16 desc[UR38][R102.64+0x20], R105 ;  /* 0x0000206966000986 */ /* 0x0001e2000c101526 */
[----:B------:R-:W-:-:S04]  /*29d0*/  LEA R62, P0, R60, R12, 0x1 ;  /* 0x0000000c3c3e7211 */ /* 0x000fc800078008ff */
[----:B------:R-:W-:Y:S01]  /*29e0*/  LEA.HI.X R63, R60, R13, R21, 0x1, P0 ;  /* 0x0000000d3c3f7211 */ /* 0x000fe200000f0c15 */
[----:B------:R-:W-:Y:S01]  /*29f0*/  IMAD.IADD R21, R113, 0x1, R107 ;  /* 0x0000000171157824 */ /* 0x000fe200078e026b */
[----:B------:R-:W-:-:S04]  /*2a00*/  LEA R60, P0, R106, R12, 0x1 ;  /* 0x0000000c6a3c7211 */ /* 0x000fc800078008ff */
[----:B------:R-:W-:Y:S01]  /*2a10*/  LEA.HI.X R61, R106, R13, R21, 0x1, P0 ;  /* 0x0000000d6a3d7211 */ /* 0x000fe200000f0c15 */
[----:B0-----:R-:W-:-:S04]  /*2a20*/  IMAD.WIDE.U32 R104, R121, R104, R110 ;  /* 0x0000006879687225 */ /* 0x001fc800078e006e */
[----:B------:R-:W-:Y:S01]  /*2a30*/  IMAD.IADD R119, R119, 0x1, R105 ;  /* 0x0000000177777824 */ /* 0x000fe200078e0269 */
[----:B------:R-:W-:-:S05]  /*2a40*/  IADD3 R64, P0, R20, R104, RZ ;  /* 0x0000006814407210 */ /* 0x000fca0007f1e0ff */
[----:B------:R-:W-:Y:S01]  /*2a50*/  IMAD.X R100, R119, 0x1, R101, P0 ;  /* 0x0000000177647824 */ /* 0x000fe200000e0665 */
[----:B------:R-:W-:-:S05]  /*2a60*/  IADD3 R20, P0, R8, R104, RZ ;  /* 0x0000006808147210 */ /* 0x000fca0007f1e0ff */
[----:B------:R-:W-:Y:S01]  /*2a70*/  IMAD.X R21, R9, 0x1, R119, P0 ;  /* 0x0000000109157824 */ /* 0x000fe200000e0677 */
[----:B------:R-:W-:Y:S01]  /*2a80*/  LEA R8, P0, R64, R12, 0x1 ;  /* 0x0000000c40087211 */ /* 0x000fe200078008ff */
[----:B------:R-:W-:-:S03]  /*2a90*/  IMAD.WIDE.U32 R20, R19, R14, R20 ;  /* 0x0000000e13147225 */ /* 0x000fc600078e0014 */
[----:B------:R-:W-:Y:S02]  /*2aa0*/  LEA.HI.X R9, R64, R13, R100, 0x1, P0 ;  /* 0x0000000d40097211 */ /* 0x000fe400000f0c64 */
[----:B------:R-:W-:Y:S01]  /*2ab0*/  P2R R100, PR, RZ, 0x2 ;  /* 0x00000002ff647803 */ /* 0x000fe20000000000 */
[----:B------:R-:W-:Y:S01]  /*2ac0*/  IMAD.IADD R113, R113, 0x1, R21 ;  /* 0x0000000171717824 */ /* 0x000fe200078e0215 */
[----:B------:R-:W-:-:S04]  /*2ad0*/  LEA R12, P0, R20, R12, 0x1 ;  /* 0x0000000c140c7211 */ /* 0x000fc800078008ff */
[----:B------:R-:W-:Y:S02]  /*2ae0*/  LEA.HI.X R13, R20, R13, R113, 0x1, P0 ;  /* 0x0000000d140d7211 */ /* 0x000fe400000f0c71 */
[----:B------:R-:W-:-:S13]  /*2af0*/  ISETP.GT.AND P0, PT, R3, RZ, P1 ;  /* 0x000000ff0300720c */ /* 0x000fda0000f04270 */
[----:B------:R-:W-:Y:S05]  /*2b00*/  @!P0 BRA `(.L_x_46) ;  /* 0x0000000000048947 */ /* 0x000fea0003800000 */
[----:B------:R0:W5:Y:S02]  /*2b10*/  LDG.E.LTC128B.U16 R114, desc[UR38][R6.64+0x22] ;  /* 0x0000222606727981 */ /* 0x000164000c1e1520 */
.L_x_46:
[----:B------:R-:W-:Y:S05]  /*2b20*/  BSYNC B1 ;  /* 0x0000000000017941 */ /* 0x000fea0003800000 */
.L_x_45:
[----:B-----5:R-:W-:Y:S01]  /*2b30*/  IMAD.U32 R14, R114, 0x10000, RZ ;  /* 0x00010000720e7824 */ /* 0x020fe200078e00ff */
[----:B------:R-:W-:Y:S01]  /*2b40*/  BSSY B1, `(.L_x_47) ;  /* 0x000000a000017945 */ /* 0x000fe20003800000 */
[----:B------:R-:W-:Y:S02]  /*2b50*/  @P0 IMAD.MOV.U32 R20, RZ, RZ, R102 ;  /* 0x000000ffff140224 */ /* 0x000fe400078e0066 */
[----:B------:R-:W-:Y:S01]  /*2b60*/  FMUL R14, R14, R89 ;  /* 0x000000590e0e7220 */ /* 0x000fe20000400000 */
[----:B------:R-:W-:-:S03]  /*2b70*/  @P0 IMAD.MOV.U32 R21, RZ, RZ, R103 ;  /* 0x000000ffff150224 */ /* 0x000fc600078e0067 */
[----:B------:R-:W-:-:S05]  /*2b80*/  FFMA R14, R65, R88, R14 ;  /* 0x00000058410e7223 */ /* 0x000fca000000000e */
[----:B------:R-:W-:-:S05]  /*2b90*/  F2FP.BF16.F32.PACK_AB R14, RZ, R14 ;  /* 0x0000000eff0e723e */ /* 0x000fca00000010ff */
[----:B------:R0:W-:Y:S01]  /*2ba0*/  @P0 STG.E.U16 desc[UR38][R20.64+0x22], R14 ;  /* 0x0000220e14000986 */ /* 0x0001e2000c101526 */
[----:B------:R-:W-:-:S13]  /*2bb0*/  ISETP.GT.AND P0, PT, R3, 0x8, P2 ;  /* 0x000000080300780c */ /* 0x000fda0001704270 */
[----:B0-----:R-:W-:Y:S05]  /*2bc0*/  @!P0 BRA `(.L_x_48) ;  /* 0x0000000000048947 */ /* 0x001fea0003800000 */
[----:B------:R0:W5:Y:S02]  /*2bd0*/  LDG.E.LTC128B.U16 R114, desc[UR38][R56.64+0x20] ;  /* 0x0000202638727981 */ /* 0x000164000c1e1520 */
.L_x_48:
[----:B------:R-:W-:Y:S05]  /*2be0*/  BSYNC B1 ;  /* 0x0000000000017941 */ /* 0x000fea0003800000 */
.L_x_47:
[----:B-----5:R-:W-:Y:S01]  /*2bf0*/  IMAD.U32 R14, R114, 0x10000, RZ ;  /* 0x00010000720e7824 */ /* 0x020fe200078e00ff */
[----:B------:R-:W-:Y:S03]  /*2c00*/  BSSY B1, `(.L_x_49) ;  /* 0x0000008000017945 */ /* 0x000fe60003800000 */
[----:B------:R-:W-:-:S04]  /*2c10*/  FMUL R19, R14, R89 ;  /* 0x000000590e137220 */ /* 0x000fc80000400000 */
[----:B------:R-:W-:-:S05]  /*2c20*/  FFMA R19, R66, R88, R19 ;  /* 0x0000005842137223 */ /* 0x000fca0000000013 */
[----:B------:R-:W-:-:S05]  /*2c30*/  F2FP.BF16.F32.PACK_AB R19, RZ, R19 ;  /* 0x00000013ff13723e */ /* 0x000fca00000010ff */
[----:B------:R0:W-:Y:S01]  /*2c40*/  @P0 STG.E.U16 desc[UR38][R58.64+0x20], R19 ;  /* 0x000020133a000986 */ /* 0x0001e2000c101526 */
[----:B------:R-:W-:-:S13]  /*2c50*/  ISETP.GT.AND P0, PT, R3, 0x8, P1 ;  /* 0x000000080300780c */ /* 0x000fda0000f04270 */
[----:B0-----:R-:W-:Y:S05]  /*2c60*/  @!P0 BRA `(.L_x_50) ;  /* 0x0000000000048947 */ /* 0x001fea0003800000 */
[----:B------:R0:W5:Y:S02]  /*2c70*/  LDG.E.LTC128B.U16 R114, desc[UR38][R56.64+0x22] ;  /* 0x0000222638727981 */ /* 0x000164000c1e1520 */
.L_x_50:
[----:B------:R-:W-:Y:S05]  /*2c80*/  BSYNC B1 ;  /* 0x0000000000017941 */ /* 0x000fea0003800000 */
.L_x_49:
[----:B-----5:R-:W-:Y:S01]  /*2c90*/  IMAD.U32 R14, R114, 0x10000, RZ ;  /* 0x00010000720e7824 */ /* 0x020fe200078e00ff */
[----:B------:R-:W-:Y:S01]  /*2ca0*/  ISETP.GT.AND P2, PT, R4, 0x18, PT ;  /* 0x000000180400780c */ /* 0x000fe20003f44270 */
[----:B------:R-:W-:Y:S02]  /*2cb0*/  BSSY B1, `(.L_x_51) ;  /* 0x0000009000017945 */ /* 0x000fe40003800000 */
[----:B------:R-:W-:Y:S01]  /*2cc0*/  FMUL R14, R14, R89 ;  /* 0x000000590e0e7220 */ /* 0x000fe20000400000 */
[----:B------:R-:W-:-:S03]  /*2cd0*/  P2R R101, PR, RZ, 0x4 ;  /* 0x00000004ff657803 */ /* 0x000fc60000000000 */
[----:B------:R-:W-:-:S05]  /*2ce0*/  FFMA R14, R67, R88, R14 ;  /* 0x00000058430e7223 */ /* 0x000fca000000000e */
[----:B------:R-:W-:-:S05]  /*2cf0*/  F2FP.BF16.F32.PACK_AB R14, RZ, R14 ;  /* 0x0000000eff0e723e */ /* 0x000fca00000010ff */
[----:B------:R0:W-:Y:S01]  /*2d00*/  @P0 STG.E.U16 desc[UR38][R58.64+0x22], R14 ;  /* 0x0000220e3a000986 */ /* 0x0001e2000c101526 */
[----:B------:R-:W-:-:S13]  /*2d10*/  ISETP.GT.AND P0, PT, R3, RZ, P2 ;  /* 0x000000ff0300720c */ /* 0x000fda0001704270 */
[----:B0-----:R-:W-:Y:S05]  /*2d20*/  @!P0 BRA `(.L_x_52) ;  /* 0x0000000000048947 */ /* 0x001fea0003800000 */
[----:B------:R0:W5:Y:S02]  /*2d30*/  LDG.E.LTC128B.U16 R114, desc[UR38][R6.64+0x30] ;  /* 0x0000302606727981 */ /* 0x000164000c1e1520 */
.L_x_52:
[----:B------:R-:W-:Y:S05]  /*2d40*/  BSYNC B1 ;  /* 0x0000000000017941 */ /* 0x000fea0003800000 */
.L_x_51:
[----:B-----5:R-:W-:Y:S01]  /*2d50*/  IMAD.U32 R14, R114, 0x10000, RZ ;  /* 0x00010000720e7824 */ /* 0x020fe200078e00ff */
[----:B------:R-:W-:Y:S01]  /*2d60*/  ISETP.GT.AND P1, PT, R4, 0x19, PT ;  /* 0x000000190400780c */ /* 0x000fe20003f24270 */
[----:B------:R-:W-:Y:S01]  /*2d70*/  @P0 IMAD.MOV.U32 R20, RZ, RZ, R102 ;  /* 0x000000ffff140224 */ /* 0x000fe200078e0066 */
[----:B------:R-:W-:Y:S01]  /*2d80*/  BSSY B1, `(.L_x_53) ;  /* 0x000000a000017945 */ /* 0x000fe20003800000 */
[----:B------:R-:W-:Y:S01]  /*2d90*/  FMUL R19, R14, R89 ;  /* 0x000000590e137220 */ /* 0x000fe20000400000 */
[----:B------:R-:W-:-:S03]  /*2da0*/  @P0 IMAD.MOV.U32 R21, RZ, RZ, R103 ;  /* 0x000000ffff150224 */ /* 0x000fc600078e0067 */
[----:B------:R-:W-:Y:S01]  /*2db0*/  FFMA R19, R68, R88, R19 ;  /* 0x0000005844137223 */ /* 0x000fe20000000013 */
[----:B------:R-:W-:-:S04]  /*2dc0*/  P2R R68, PR, RZ, 0x2 ;  /* 0x00000002ff447803 */ /* 0x000fc80000000000 */
[----:B------:R-:W-:-:S05]  /*2dd0*/  F2FP.BF16.F32.PACK_AB R19, RZ, R19 ;  /* 0x00000013ff13723e */ /* 0x000fca00000010ff */
[----:B------:R0:W-:Y:S01]  /*2de0*/  @P0 STG.E.U16 desc[UR38][R20.64+0x30], R19 ;  /* 0x0000301314000986 */ /* 0x0001e2000c101526 */
[----:B------:R-:W-:-:S13]  /*2df0*/  ISETP.GT.AND P0, PT, R3, RZ, P1 ;  /* 0x000000ff0300720c */ /* 0x000fda0000f04270 */
[----:B0-----:R-:W-:Y:S05]  /*2e00*/  @!P0 BRA `(.L_x_54) ;  /* 0x0000000000048947 */ /* 0x001fea0003800000 */
[----:B------:R0:W5:Y:S02]  /*2e10*/  LDG.E.LTC128B.U16 R114, desc[UR38][R6.64+0x32] ;  /* 0x0000322606727981 */ /* 0x000164000c1e1520 */
.L_x_54:
[----:B------:R-:W-:Y:S05]  /*2e20*/  BSYNC B1 ;  /* 0x0000000000017941 */ /* 0x000fea0003800000 */
.L_x_53:
        /* <DEDUP_REMOVED lines=11> */
.L_x_56:
[----:B------:R-:W-:Y:S05]  /*2ee0*/  BSYNC B1 ;  /* 0x0000000000017941 */ /* 0x000fea0003800000 */
.L_x_55:
        /* <DEDUP_REMOVED lines=9> */
.L_x_58:
[----:B------:R-:W-:Y:S05]  /*2f80*/  BSYNC B1 ;  /* 0x0000000000017941 */ /* 0x000fea0003800000 */
.L_x_57:
        /* <DEDUP_REMOVED lines=11> */
.L_x_60:
[----:B------:R-:W-:Y:S05]  /*3040*/  BSYNC B1 ;  /* 0x0000000000017941 */ /* 0x000fea0003800000 */
.L_x_59:
[----:B-----5:R-:W-:Y:S01]  /*3050*/  IMAD.U32 R14, R114, 0x10000, RZ ;  /* 0x00010000720e7824 */ /* 0x020fe200078e00ff */
[----:B------:R-:W-:Y:S01]  /*3060*/  ISETP.GT.AND P1, PT, R4, 0x21, PT ;  /* 0x000000210400780c */ /* 0x000fe20003f24270 */
[----:B------:R-:W-:Y:S01]  /*3070*/  @P0 IMAD.MOV.U32 R20, RZ, RZ, R102 ;  /* 0x000000ffff140224 */ /* 0x000fe200078e0066 */
[----:B------:R-:W-:Y:S01]  /*3080*/  BSSY B1, `(.L_x_61) ;  /* 0x000000a000017945 */ /* 0x000fe20003800000 */
[----:B------:R-:W-:Y:S01]  /*3090*/  FMUL R19, R14, R89 ;  /* 0x000000590e137220 */ /* 0x000fe20000400000 */
[----:B------:R-:W-:Y:S01]  /*30a0*/  @P0 IMAD.MOV.U32 R21, RZ, RZ, R103 ;  /* 0x000000ffff150224 */ /* 0x000fe200078e0067 */
[----:B------:R-:W-:Y:S02]  /*30b0*/  P2R R70, PR, RZ, 0x2 ;  /* 0x00000002ff467803 */ /* 0x000fe40000000000 */
[----:B------:R-:W-:-:S05]  /*30c0*/  FFMA R19, R72, R88, R19 ;  /* 0x0000005848137223 */ /* 0x000fca0000000013 */
[----:B------:R-:W-:-:S05]  /*30d0*/  F2FP.BF16.F32.PACK_AB R19, RZ, R19 ;  /* 0x00000013ff13723e */ /* 0x000fca00000010ff */
[----:B------:R0:W-:Y:S01]  /*30e0*/  @P0 STG.E.U16 desc[UR38][R20.64+0x40], R19 ;  /* 0x0000401314000986 */ /* 0x0001e2000c101526 */
[----:B------:R-:W-:-:S13]  /*30f0*/  ISETP.GT.AND P0, PT, R3, RZ, P1 ;  /* 0x000000ff0300720c */ /* 0x000fda0000f04270 */
[----:B0-----:R-:W-:Y:S05]  /*3100*/  @!P0 BRA `(.L_x_62) ;  /* 0x0000000000048947 */ /* 0x001fea0003800000 */
[----:B------:R0:W5:Y:S02]  /*3110*/  LDG.E.LTC128B.U16 R114, desc[UR38][R6.64+0x42] ;  /* 0x0000422606727981 */ /* 0x000164000c1e1520 */
.L_x_62:
[----:B------:R-:W-:Y:S05]  /*3120*/  BSYNC B1 ;  /* 0x0000000000017941 */ /* 0x000fea0003800000 */
.L_x_61:
        /* <DEDUP_REMOVED lines=11> */
.L_x_64:
[----:B------:R-:W-:Y:S05]  /*31e0*/  BSYNC B1 ;  /* 0x0000000000017941 */ /* 0x000fea0003800000 */
.L_x_63:
        /* <DEDUP_REMOVED lines=9> */
.L_x_66:
[----:B------:R-:W-:Y:S05]  /*3280*/  BSYNC B1 ;  /* 0x0000000000017941 */ /* 0x000fea0003800000 */
.L_x_65:
        /* <DEDUP_REMOVED lines=11> */
.L_x_68:
[----:B------:R-:W-:Y:S05]  /*3340*/  BSYNC B1 ;  /* 0x0000000000017941 */ /* 0x000fea0003800000 */
.L_x_67:
        /* <DEDUP_REMOVED lines=13> */
.L_x_70:
[----:B------:R-:W-:Y:S05]  /*3420*/  BSYNC B1 ;  /* 0x0000000000017941 */ /* 0x000fea0003800000 */
.L_x_69:
        /* <DEDUP_REMOVED lines=11> */
.L_x_72:
[----:B------:R-:W-:Y:S05]  /*34e0*/  BSYNC B1 ;  /* 0x0000000000017941 */ /* 0x000fea0003800000 */
.L_x_71:
        /* <DEDUP_REMOVED lines=9> */
.L_x_74:
[----:B------:R-:W-:Y:S05]  /*3580*/  BSYNC B1 ;  /* 0x0000000000017941 */ /* 0x000fea0003800000 */
.L_x_73:
[----:B-----5:R-:W-:Y:S01]  /*3590*/  IMAD.U32 R14, R114, 0x10000, RZ ;  /* 0x00010000720e7824 */ /* 0x020fe200078e00ff */
[----:B------:R-:W-:Y:S01]  /*35a0*/  ISETP.GT.AND P3, PT, R4, 0x30, PT ;  /* 0x000000300400780c */ /* 0x000fe20003f64270 */
[----:B------:R-:W-:Y:S02]  /*35b0*/  BSSY B1, `(.L_x_75) ;  /* 0x0000008000017945 */ /* 0x000fe40003800000 */
[----:B------:R-:W-:-:S04]  /*35c0*/  FMUL R14, R14, R89 ;  /* 0x000000590e0e7220 */ /* 0x000fc80000400000 */
[----:B------:R-:W-:-:S05]  /*35d0*/  FFMA R14, R79, R88, R14 ;  /* 0x000000584f0e7223 */ /* 0x000fca000000000e */
[----:B------:R-:W-:-:S05]  /*35e0*/  F2FP.BF16.F32.PACK_AB R14, RZ, R14 ;  /* 0x0000000eff0e723e */ /* 0x000fca00000010ff */
[----:B------:R0:W-:Y:S01]  /*35f0*/  @P0 STG.E.U16 desc[UR38][R58.64+0x52], R14 ;  /* 0x0000520e3a000986 */ /* 0x0001e2000c101526 */
[----:B------:R-:W-:-:S13]  /*3600*/  ISETP.GT.AND P0, PT, R3, RZ, P3 ;  /* 0x000000ff0300720c */ /* 0x000fda0001f04270 */
[----:B0-----:R-:W-:Y:S05]  /*3610*/  @!P0 BRA `(.L_x_76) ;  /* 0x0000000000048947 */ /* 0x001fea0003800000 */
[----:B------:R0:W5:Y:S02]  /*3620*/  LDG.E.LTC128B.U16 R114, desc[UR38][R6.64+0x60] ;  /* 0x0000602606727981 */ /* 0x000164000c1e1520 */
.L_x_76:
[----:B------:R-:W-:Y:S05]  /*3630*/  BSYNC B1 ;  /* 0x0000000000017941 */ /* 0x000fea0003800000 */
.L_x_75:
[----:B-----5:R-:W-:Y:S01]  /*3640*/  IMAD.U32 R14, R114, 0x10000, RZ ;  /* 0x00010000720e7824 */ /* 0x020fe200078e00ff */
[----:B------:R-:W-:Y:S01]  /*3650*/  ISETP.GT.AND P2, PT, R4, 0x31, PT ;  /* 0x000000310400780c */ /* 0x000fe20003f44270 */
[----:B------:R-:W-:Y:S01]  /*3660*/  @P0 IMAD.MOV.U32 R20, RZ, RZ, R102 ;  /* 0x000000ffff140224 */ /* 0x000fe200078e0066 */
[----:B------:R-:W-:Y:S01]  /*3670*/  BSSY B1, `(.L_x_77) ;  /* 0x0000009000017945 */ /* 0x000fe20003800000 */
[----:B------:R-:W-:Y:S01]  /*3680*/  FMUL R19, R14, R89 ;  /* 0x000000590e137220 */ /* 0x000fe20000400000 */
[----:B------:R-:W-:-:S03]  /*3690*/  @P0 IMAD.MOV.U32 R21, RZ, RZ, R103 ;  /* 0x000000ffff150224 */ /* 0x000fc600078e0067 */
[----:B------:R-:W-:-:S05]  /*36a0*/  FFMA R19, R80, R88, R19 ;  /* 0x0000005850137223 */ /* 0x000fca0000000013 */
[----:B------:R-:W-:-:S05]  /*36b0*/  F2FP.BF16.F32.PACK_AB R19, RZ, R19 ;  /* 0x00000013ff13723e */ /* 0x000fca00000010ff */
[----:B------:R0:W-:Y:S01]  /*36c0*/  @P0 STG.E.U16 desc[UR38][R20.64+0x60], R19 ;  /* 0x0000601314000986 */ /* 0x0001e2000c101526 */
[----:B------:R-:W-:-:S13]  /*36d0*/  ISETP.GT.AND P0, PT, R3, RZ, P2 ;  /* 0x000000ff0300720c */ /* 0x000fda0001704270 */
[----:B0-----:R-:W-:Y:S05]  /*36e0*/  @!P0 BRA `(.L_x_78) ;  /* 0x0000000000048947 */ /* 0x001fea0003800000 */
[----:B------:R0:W5:Y:S02]  /*36f0*/  LDG.E.LTC128B.U16 R114, desc[UR38][R6.64+0x62] ;  /* 0x0000622606727981 */ /* 0x000164000c1e1520 */
.L_x_78:
[----:B------:R-:W-:Y:S05]  /*3700*/  BSYNC B1 ;  /* 0x0000000000017941 */ /* 0x000fea0003800000 */
.L_x_77:
        /* <DEDUP_REMOVED lines=11> */
.L_x_80:
[----:B------:R-:W-:Y:S05]  /*37c0*/  BSYNC B1 ;  /* 0x0000000000017941 */ /* 0x000fea0003800000 */
.L_x_79:
        /* <DEDUP_REMOVED lines=9> */
.L_x_82:
[----:B------:R-:W-:Y:S05]  /*3860*/  BSYNC B1 ;  /* 0x0000000000017941 */ /* 0x000fea0003800000 */
.L_x_81:
        /* <DEDUP_REMOVED lines=10> */
.L_x_84:
[----:B------:R-:W-:Y:S05]  /*3910*/  BSYNC B1 ;  /* 0x0000000000017941 */ /* 0x000fea0003800000 */
.L_x_83:
        /* <DEDUP_REMOVED lines=8> */
[----:B------:R-:W-:-:S05]  /*39a0*/  IADD3 R20, P0, R15, R108, RZ ;  /* 0x0000006c0f147210 */ /* 0x000fca0007f1e0ff */
[----:B------:R-:W-:Y:S01]  /*39b0*/  IMAD.X R21, R5, 0x1, R109, P0 ;  /* 0x0000000105157824 */ /* 0x000fe200000e066d */
[----:B------:R-:W-:-:S05]  /*39c0*/  IADD3 R64, P0, R15, R108, RZ ;  /* 0x0000006c0f407210 */ /* 0x000fca0007f1e0ff */
[----:B------:R-:W-:Y:S01]  /*39d0*/  IMAD.X R65, R5, 0x1, R109, P0 ;  /* 0x0000000105417824 */ /* 0x000fe200000e066d */
[----:B------:R-:W-:-:S05]  /*39e0*/  IADD3 R14, P0, R15, R102, RZ ;  /* 0x000000660f0e7210 */ /* 0x000fca0007f1e0ff */
[----:B------:R-:W-:Y:S01]  /*39f0*/  IMAD.X R15, R5, 0x1, R103, P0 ;  /* 0x00000001050f7824 */ /* 0x000fe200000e0667 */
[----:B------:R-:W-:-:S04]  /*3a00*/  ISETP.GT.AND P0, PT, R4, 0x39, PT ;  /* 0x000000390400780c */ /* 0x000fc80003f04270 */
[----:B------:R-:W-:-:S13]  /*3a10*/  ISETP.GT.AND P4, PT, R3, RZ, P0 ;  /* 0x000000ff0300720c */ /* 0x000fda0000784270 */
[----:B0-----:R-:W-:Y:S05]  /*3a20*/  @!P4 BRA `(.L_x_86) ;  /* 0x000000000004c947 */ /* 0x001fea0003800000 */
[----:B------:R0:W5:Y:S02]  /*3a30*/  LDG.E.LTC128B.U16 R114, desc[UR38][R6.64+0x72] ;  /* 0x0000722606727981 */ /* 0x000164000c1e1520 */
.L_x_86:
[----:B------:R-:W-:Y:S05]  /*3a40*/  BSYNC B1 ;  /* 0x0000000000017941 */ /* 0x000fea0003800000 */
.L_x_85:
        /* <DEDUP_REMOVED lines=9> */
.L_x_88:
[----:B------:R-:W-:Y:S05]  /*3ae0*/  BSYNC B1 ;  /* 0x0000000000017941 */ /* 0x000fea0003800000 */
.L_x_87:
        /* <DEDUP_REMOVED lines=9> */
.L_x_90:
[----:B------:R-:W-:Y:S05]  /*3b80*/  BSYNC B1 ;  /* 0x0000000000017941 */ /* 0x000fea0003800000 */
.L_x_89:
[----:B-----5:R-:W-:-:S04]  /*3b90*/  IMAD.U32 R4, R114, 0x10000, RZ ;  /* 0x0001000072047824 */ /* 0x020fc800078e00ff */
[----:B------:R-:W-:-:S04]  /*3ba0*/  FMUL R4, R4, R89 ;  /* 0x0000005904047220 */ /* 0x000fc80000400000 */
[----:B------:R-:W-:-:S05]  /*3bb0*/  FFMA R4, R87, R88, R4 ;  /* 0x0000005857047223 */ /* 0x000fca0000000004 */
[----:B------:R-:W-:-:S04]  /*3bc0*/  F2FP.BF16.F32.PACK_AB R4, RZ, R4 ;  /* 0x00000004ff04723e */ /* 0x000fc800000010ff */
[----:B-1-34-:R-:W-:-:S05]  /*3bd0*/  PRMT R6, R4, 0x7610, R6 ;  /* 0x0000761004067816 */ /* 0x01afca0000000006 */
[----:B------:R1:W-:Y:S01]  /*3be0*/  @P4 STG.E.U16 desc[UR38][R58.64+0x72], R6 ;  /* 0x000072063a004986 */ /* 0x0003e2000c101526 */
[----:B------:R-:W-:-:S13]  /*3bf0*/  ISETP.GT.AND P4, PT, R3, 0x80, P6 ;  /* 0x000000800300780c */ /* 0x000fda0003784270 */
[----:B------:R-:W3:Y:S01]  /*3c00*/  @P4 LDG.E.LTC128B.U16 R114, desc[UR38][R62.64] ;  /* 0x000000263e724981 */ /* 0x000ee2000c1e1520 */
[----:B------:R-:W-:Y:S01]  /*3c10*/  BSSY B1, `(.L_x_91) ;  /* 0x000000a000017945 */ /* 0x000fe20003800000 */
[----:B---3--:R-:W-:-:S04]  /*3c20*/  IMAD.U32 R4, R114, 0x10000, RZ ;  /* 0x0001000072047824 */ /* 0x008fc800078e00ff */
[----:B------:R-:W-:-:S04]  /*3c30*/  FMUL R5, R4, R89 ;  /* 0x0000005904057220 */ /* 0x000fc80000400000 */
[----:B------:R-:W-:-:S05]  /*3c40*/  FFMA R5, R24, R88, R5 ;  /* 0x0000005818057223 */ /* 0x000fca0000000005 */
[----:B------:R-:W-:-:S05]  /*3c50*/  F2FP.BF16.F32.PACK_AB R5, RZ, R5 ;  /* 0x00000005ff05723e */ /* 0x000fca00000010ff */
[----:B------:R1:W-:Y:S01]  /*3c60*/  @P4 STG.E.U16 desc[UR38][R14.64], R5 ;  /* 0x000000050e004986 */ /* 0x0003e2000c101526 */
[----:B------:R-:W-:-:S04]  /*3c70*/  ISETP.NE.AND P4, PT, R116, RZ, PT ;  /* 0x000000ff7400720c */ /* 0x000fc80003f85270 */
[----:B------:R-:W-:-:S13]  /*3c80*/  ISETP.GT.AND P4, PT, R3, 0x80, P4 ;  /* 0x000000800300780c */ /* 0x000fda0002784270 */
[----:B-1----:R-:W-:Y:S05]  /*3c90*/  @!P4 BRA `(.L_x_92) ;  /* 0x000000000004c947 */ /* 0x002fea0003800000 */
[----:B------:R1:W5:Y:S02]  /*3ca0*/  LDG.E.LTC128B.U16 R114, desc[UR38][R60.64+0x2] ;  /* 0x000002263c727981 */ /* 0x000364000c1e1520 */
.L_x_92:
[----:B------:R-:W-:Y:S05]  /*3cb0*/  BSYNC B1 ;  /* 0x0000000000017941 */ /* 0x000fea0003800000 */
.L_x_91:
[----:B-----5:R-:W-:Y:S01]  /*3cc0*/  IMAD.U32 R4, R114, 0x10000, RZ ;  /* 0x0001000072047824 */ /* 0x020fe200078e00ff */
[----:B------:R-:W-:Y:S01]  /*3cd0*/  ISETP.GT.AND P6, PT, R3, 0x88, P6 ;  /* 0x000000880300780c */ /* 0x000fe200037c4270 */
[----:B------:R-:W-:Y:S01]  /*3ce0*/  @P4 IMAD.MOV.U32 R5, RZ, RZ, R15 ;  /* 0x000000ffff054224 */ /* 0x000fe200078e000f */
[----:B------:R-:W-:Y:S01]  /*3cf0*/  BSSY B1, `(.L_x_93) ;  /* 0x0000009000017945 */ /* 0x000fe20003800000 */
[----:B------:R-:W-:-:S04]  /*3d00*/  FMUL R4, R4, R89 ;  /* 0x0000005904047220 */ /* 0x000fc80000400000 */
[----:B------:R-:W-:-:S05]  /*3d10*/  FFMA R4, R25, R88, R4 ;  /* 0x0000005819047223 */ /* 0x000fca0000000004 */
[----:B------:R-:W-:-:S04]  /*3d20*/  F2FP.BF16.F32.PACK_AB R4, RZ, R4 ;  /* 0x00000004ff04723e */ /* 0x000fc800000010ff */
[----:B------:R-:W-:Y:S01]  /*3d30*/  PRMT R6, R4, 0x7610, R6 ;  /* 0x0000761004067816 */ /* 0x000fe20000000006 */
[----:B------:R-:W-:-:S05]  /*3d40*/  @P4 IMAD.MOV.U32 R4, RZ, RZ, R14 ;  /* 0x000000ffff044224 */ /* 0x000fca00078e000e */
[----:B------:R3:W-:Y:S01]  /*3d50*/  @P4 STG.E.U16 desc[UR38][R4.64+0x2], R6 ;  /* 0x0000020604004986 */ /* 0x0007e2000c101526 */
[----:B------:R-:W-:Y:S05]  /*3d60*/  @!P6 BRA `(.L_x_94) ;  /* 0x000000000004e947 */ /* 0x000fea0003800000 */
[----:B------:R4:W5:Y:S02]  /*3d70*/  LDG.E.LTC128B.U16 R114, desc[UR38][R8.64] ;  /* 0x0000002608727981 */ /* 0x000964000c1e1520 */
.L_x_94:
[----:B------:R-:W-:Y:S05]  /*3d80*/  BSYNC B1 ;  /* 0x0000000000017941 */ /* 0x000fea0003800000 */
.L_x_93:
[----:B---3-5:R-:W-:Y:S01]  /*3d90*/  IMAD.U32 R4, R114, 0x10000, RZ ;  /* 0x0001000072047824 */ /* 0x028fe200078e00ff */
[----:B------:R-:W-:Y:S01]  /*3da0*/  ISETP.NE.AND P4, PT, R116, RZ, PT ;  /* 0x000000ff7400720c */ /* 0x000fe20003f85270 */
[----:B------:R-:W-:Y:S02]  /*3db0*/  BSSY B1, `(.L_x_95) ;  /* 0x0000008000017945 */ /* 0x000fe40003800000 */
[----:B------:R-:W-:Y:S01]  /*3dc0*/  FMUL R5, R4, R89 ;  /* 0x0000005904057220 */ /* 0x000fe20000400000 */
[----:B------:R-:W-:-:S03]  /*3dd0*/  ISETP.GT.AND P4, PT, R3, 0x88, P4 ;  /* 0x000000880300780c */ /* 0x000fc60002784270 */
[----:B------:R-:W-:-:S05]  /*3de0*/  FFMA R5, R26, R88, R5 ;  /* 0x000000581a057223 */ /* 0x000fca0000000005 */
[----:B------:R-:W-:-:S05]  /*3df0*/  F2FP.BF16.F32.PACK_AB R5, RZ, R5 ;  /* 0x00000005ff05723e */ /* 0x000fca00000010ff */
[----:B------:R3:W-:Y:S01]  /*3e00*/  @P6 STG.E.U16 desc[UR38][R20.64], R5 ;  /* 0x0000000514006986 */ /* 0x0007e2000c101526 */
[----:B------:R-:W-:Y:S05]  /*3e10*/  @!P4 BRA `(.L_x_96) ;  /* 0x000000000004c947 */ /* 0x000fea0003800000 */
[----:B------:R0:W5:Y:S02]  /*3e20*/  LDG.E.LTC128B.U16 R114, desc[UR38][R12.64+0x2] ;  /* 0x000002260c727981 */ /* 0x000164000c1e1520 */
.L_x_96:
[----:B------:R-:W-:Y:S05]  /*3e30*/  BSYNC B1 ;  /* 0x0000000000017941 */ /* 0x000fea0003800000 */
.L_x_95:
[----:B-----5:R-:W-:Y:S01]  /*3e40*/  IMAD.U32 R4, R114, 0x10000, RZ ;  /* 0x0001000072047824 */ /* 0x020fe200078e00ff */
[----:B------:R-:W-:Y:S01]  /*3e50*/  ISETP.NE.AND P6, PT, R115, RZ, PT ;  /* 0x000000ff7300720c */ /* 0x000fe20003fc5270 */
[----:B------:R-:W-:Y:S02]  /*3e60*/  BSSY B1, `(.L_x_97) ;  /* 0x0000008000017945 */ /* 0x000fe40003800000 */
[----:B------:R-:W-:-:S04]  /*3e70*/  FMUL R4, R4, R89 ;  /* 0x0000005904047220 */ /* 0x000fc80000400000 */
[----:B------:R-:W-:-:S05]  /*3e80*/  FFMA R4, R27, R88, R4 ;  /* 0x000000581b047223 */ /* 0x000fca0000000004 */
[----:B------:R-:W-:-:S05]  /*3e90*/  F2FP.BF16.F32.PACK_AB R4, RZ, R4 ;  /* 0x00000004ff04723e */ /* 0x000fca00000010ff */
[----:B------:R0:W-:Y:S01]  /*3ea0*/  @P4 STG.E.U16 desc[UR38][R64.64+0x2], R4 ;  /* 0x0000020440004986 */ /* 0x0001e2000c101526 */
[----:B------:R-:W-:-:S13]  /*3eb0*/  ISETP.GT.AND P4, PT, R3, 0x80, P6 ;  /* 0x000000800300780c */ /* 0x000fda0003784270 */
[----:B0-----:R-:W-:Y:S05]  /*3ec0*/  @!P4 BRA `(.L_x_98) ;  /* 0x000000000004c947 */ /* 0x001fea0003800000 */
[----:B------:R0:W5:Y:S02]  /*3ed0*/  LDG.E.LTC128B.U16 R114, desc[UR38][R60.64+0x10] ;  /* 0x000010263c727981 */ /* 0x000164000c1e1520 */
.L_x_98:
[----:B------:R-:W-:Y:S05]  /*3ee0*/  BSYNC B1 ;  /* 0x0000000000017941 */ /* 0x000fea0003800000 */
.L_x_97:
[----:B-----5:R-:W-:Y:S01]  /*3ef0*/  IMAD.U32 R4, R114, 0x10000, RZ ;  /* 0x0001000072047824 */ /* 0x020fe200078e00ff */
[----:B------:R-:W-:Y:S01]  /*3f00*/  ISETP.NE.AND P6, PT, R117, RZ, PT ;  /* 0x000000ff7500720c */ /* 0x000fe20003fc5270 */
[----:B------:R-:W-:Y:S02]  /*3f10*/  BSSY B1, `(.L_x_99) ;  /* 0x000000b000017945 */ /* 0x000fe40003800000 */
[----:B---3--:R-:W-:Y:S01]  /*3f20*/  FMUL R5, R4, R89 ;  /* 0x0000005904057220 */ /* 0x008fe20000400000 */
[----:B------:R-:W-:-:S03]  /*3f30*/  @P4 IMAD.MOV.U32 R4, RZ, RZ, R14 ;  /* 0x000000ffff044224 */ /* 0x000fc600078e000e */
[----:B------:R-:W-:-:S05]  /*3f40*/  FFMA R5, R28, R88, R5 ;  /* 0x000000581c057223 */ /* 0x000fca0000000005 */
[----:B------:R-:W-:-:S04]  /*3f50*/  F2FP.BF16.F32.PACK_AB R5, RZ, R5 ;  /* 0x00000005ff05723e */ /* 0x000fc800000010ff */
[----:B------:R-:W-:Y:S01]  /*3f60*/  PRMT R6, R5, 0x7610, R6 ;  /* 0x0000761005067816 */ /* 0x000fe20000000006 */
[----:B------:R-:W-:-:S05]  /*3f70*/  @P4 IMAD.MOV.U32 R5, RZ, RZ, R15 ;  /* 0x000000ffff054224 */ /* 0x000fca00078e000f */
[----:B------:R3:W-:Y:S01]  /*3f80*/  @P4 STG.E.U16 desc[UR38][R4.64+0x10], R6 ;  /* 0x0000100604004986 */ /* 0x0007e2000c101526 */
[----:B------:R-:W-:-:S13]  /*3f90*/  ISETP.GT.AND P4, PT, R3, 0x80, P6 ;  /* 0x000000800300780c */ /* 0x000fda0003784270 */
[----:B---3--:R-:W-:Y:S05]  /*3fa0*/  @!P4 BRA `(.L_x_100) ;  /* 0x000000000004c947 */ /* 0x008fea0003800000 */
[----:B------:R3:W5:Y:S02]  /*3fb0*/  LDG.E.LTC128B.U16 R114, desc[UR38][R60.64+0x12] ;  /* 0x000012263c727981 */ /* 0x000764000c1e1520 */
.L_x_100:
[----:B------:R-:W-:Y:S05]  /*3fc0*/  BSYNC B1 ;  /* 0x0000000000017941 */ /* 0x000fea0003800000 */
.L_x_99:
[----:B-----5:R-:W-:Y:S01]  /*3fd0*/  IMAD.U32 R4, R114, 0x10000, RZ ;  /* 0x0001000072047824 */ /* 0x020fe200078e00ff */
[----:B------:R-:W-:Y:S01]  /*3fe0*/  BSSY B1, `(.L_x_101) ;  /* 0x000000c000017945 */ /* 0x000fe20003800000 */
[----:B------:R-:W-:Y:S02]  /*3ff0*/  @P4 IMAD.MOV.U32 R5, RZ, RZ, R15 ;  /* 0x000000ffff054224 */ /* 0x000fe400078e000f */
[----:B------:R-:W-:-:S04]  /*4000*/  FMUL R4, R4, R89 ;  /* 0x0000005904047220 */ /* 0x000fc80000400000 */
[----:B------:R-:W-:-:S05]  /*4010*/  FFMA R4, R29, R88, R4 ;  /* 0x000000581d047223 */ /* 0x000fca0000000004 */
[----:B------:R-:W-:-:S04]  /*4020*/  F2FP.BF16.F32.PACK_AB R4, RZ, R4 ;  /* 0x00000004ff04723e */ /* 0x000fc800000010ff */
[----:B------:R-:W-:Y:S01]  /*4030*/  PRMT R6, R4, 0x7610, R6 ;  /* 0x0000761004067816 */ /* 0x000fe20000000006 */
[----:B------:R-:W-:-:S05]  /*4040*/  @P4 IMAD.MOV.U32 R4, RZ, RZ, R14 ;  /* 0x000000ffff044224 */ /* 0x000fca00078e000e */
[----:B------:R0:W-:Y:S01]  /*4050*/  @P4 STG.E.U16 desc[UR38][R4.64+0x12], R6 ;  /* 0x0000120604004986 */ /* 0x0001e2000c101526 */
[----:B------:R-:W-:-:S04]  /*4060*/  ISETP.NE.AND P4, PT, R115, RZ, PT ;  /* 0x000000ff7300720c */ /* 0x000fc80003f85270 */
[----:B------:R-:W-:-:S13]  /*4070*/  ISETP.GT.AND P4, PT, R3, 0x88, P4 ;  /* 0x000000880300780c */ /* 0x000fda0002784270 */
[----:B0-----:R-:W-:Y:S05]  /*4080*/  @!P4 BRA `(.L_x_102) ;  /* 0x000000000004c947 */ /* 0x001fea0003800000 */
[----:B------:R0:W5:Y:S02]  /*4090*/  LDG.E.LTC128B.U16 R114, desc[UR38][R12.64+0x10] ;  /* 0x000010260c727981 */ /* 0x000164000c1e1520 */
.L_x_102:
[----:B------:R-:W-:Y:S05]  /*40a0*/  BSYNC B1 ;  /* 0x0000000000017941 */ /* 0x000fea0003800000 */
.L_x_101:
        /* <DEDUP_REMOVED lines=9> */
.L_x_104:
[----:B------:R-:W-:Y:S05]  /*4140*/  BSYNC B1 ;  /* 0x0000000000017941 */ /* 0x000fea0003800000 */
.L_x_103:
[----:B-----5:R-:W-:Y:S01]  /*4150*/  IMAD.U32 R4, R114, 0x10000, RZ ;  /* 0x0001000072047824 */ /* 0x020fe200078e00ff */
[----:B------:R-:W-:Y:S01]  /*4160*/  ISETP.NE.AND P6, PT, R118, RZ, PT ;  /* 0x000000ff7600720c */ /* 0x000fe20003fc5270 */
        /* <DEDUP_REMOVED lines=8> */
[----:B------:R-:W-:-:S13]  /*41f0*/  ISETP.GT.AND P4, PT, R3, 0x80, P6 ;  /* 0x000000800300780c */ /* 0x000fda0003784270 */
[----:B0-----:R-:W-:Y:S05]  /*4200*/  @!P4 BRA `(.L_x_106) ;  /* 0x000000000004c947 */ /* 0x001fea0003800000 */
[----:B------:R0:W5:Y:S02]  /*4210*/  LDG.E.LTC128B.U16 R114, desc[UR38][R60.64+0x20] ;  /* 0x000020263c727981 */ /* 0x000164000c1e1520 */
.L_x_106:
[----:B------:R-:W-:Y:S05]  /*4220*/  BSYNC B1 ;  /* 0x0000000000017941 */ /* 0x000fea0003800000 */
.L_x_105:
[----:B-----5:R-:W-:Y:S01]  /*4230*/  IMAD.U32 R4, R114, 0x10000, RZ ;  /* 0x0001000072047824 */ /* 0x020fe200078e00ff */
[----:B------:R-:W-:Y:S01]  /*4240*/  ISETP.NE.AND P6, PT, R100, RZ, PT ;  /* 0x000000ff6400720c */ /* 0x000fe20003fc5270 */
[----:B------:R-:W-:Y:S02]  /*4250*/  BSSY B1, `(.L_x_107) ;  /* 0x000000b000017945 */ /* 0x000fe40003800000 */
[----:B------:R-:W-:Y:S01]  /*4260*/  FMUL R5, R4, R89 ;  /* 0x0000005904057220 */ /* 0x000fe20000400000 */
[----:B------:R-:W-:-:S03]  /*4270*/  @P4 IMAD.MOV.U32 R4, RZ, RZ, R14 ;  /* 0x000000ffff044224 */ /* 0x000fc600078e000e */
        /* <DEDUP_REMOVED lines=8> */
.L_x_108:
[----:B------:R-:W-:Y:S05]  /*4300*/  BSYNC B1 ;  /* 0x0000000000017941 */ /* 0x000fea0003800000 */
.L_x_107:
        /* <DEDUP_REMOVED lines=13> */
.L_x_110:
[----:B------:R-:W-:Y:S05]  /*43e0*/  BSYNC B1 ;  /* 0x0000000000017941 */ /* 0x000fea0003800000 */
.L_x_109:
[----:B-----5:R-:W-:Y:S01]  /*43f0*/  IMAD.U32 R4, R114, 0x10000, RZ ;  /* 0x0001000072047824 */ /* 0x020fe200078e00ff */
[----:B------:R-:W-:Y:S03]  /*4400*/  BSSY B1, `(.L_x_111) ;  /* 0x000000b000017945 */ /* 0x000fe60003800000 */
        /* <DEDUP_REMOVED lines=10> */
.L_x_112:
[----:B------:R-:W-:Y:S05]  /*44b0*/  BSYNC B1 ;  /* 0x0000000000017941 */ /* 0x000fea0003800000 */
.L_x_111:
        /* <DEDUP_REMOVED lines=13> */
.L_x_114:
[----:B------:R-:W-:Y:S05]  /*4590*/  BSYNC B1 ;  /* 0x0000000000017941 */ /* 0x000fea0003800000 */
.L_x_113:
        /* <DEDUP_REMOVED lines=13> */
.L_x_116:
[----:B------:R-:W-:Y:S05]  /*4670*/  BSYNC B1 ;  /* 0x0000000000017941 */ /* 0x000fea0003800000 */
.L_x_115:
        /* <DEDUP_REMOVED lines=13> */
.L_x_118:
[----:B------:R-:W-:Y:S05]  /*4750*/  BSYNC B1 ;  /* 0x0000000000017941 */ /* 0x000fea0003800000 */
.L_x_117:
        /* <DEDUP_REMOVED lines=12> */
.L_x_120:
[----:B------:R-:W-:Y:S05]  /*4820*/  BSYNC B1 ;  /* 0x0000000000017941 */ /* 0x000fea0003800000 */
.L_x_119:
        /* <DEDUP_REMOVED lines=13> */
.L_x_122:
[----:B------:R-:W-:Y:S05]  /*4900*/  BSYNC B1 ;  /* 0x0000000000017941 */ /* 0x000fea0003800000 */
.L_x_121:
        /* <DEDUP_REMOVED lines=13> */
.L_x_124:
[----:B------:R-:W-:Y:S05]  /*49e0*/  BSYNC B1 ;  /* 0x0000000000017941 */ /* 0x000fea0003800000 */
.L_x_123:
        /* <DEDUP_REMOVED lines=13> */
.L_x_126:
[----:B------:R-:W-:Y:S05]  /*4ac0*/  BSYNC B1 ;  /* 0x0000000000017941 */ /* 0x000fea0003800000 */
.L_x_125:
        /* <DEDUP_REMOVED lines=12> */
.L_x_128:
[----:B------:R-:W-:Y:S05]  /*4b90*/  BSYNC B1 ;  /* 0x0000000000017941 */ /* 0x000fea0003800000 */
.L_x_127:
        /* <DEDUP_REMOVED lines=13> */
.L_x_130:
[----:B------:R-:W-:Y:S05]  /*4c70*/  BSYNC B1 ;  /* 0x0000000000017941 */ /* 0x000fea0003800000 */
.L_x_129:
        /* <DEDUP_REMOVED lines=12> */
.L_x_132:
[----:B------:R-:W-:Y:S05]  /*4d40*/  BSYNC B1 ;  /* 0x0000000000017941 */ /* 0x000fea0003800000 */
.L_x_131:
        /* <DEDUP_REMOVED lines=12> */
.L_x_134:
[----:B------:R-:W-:Y:S05]  /*4e10*/  BSYNC B1 ;  /* 0x0000000000017941 */ /* 0x000fea0003800000 */
.L_x_133:
[----:B-----5:R-:W-:Y:S01]  /*4e20*/  IMAD.U32 R4, R114, 0x10000, RZ ;  /* 0x0001000072047824 */ /* 0x020fe200078e00ff */
[----:B------:R-:W-:Y:S01]  /*4e30*/  ISETP.GT.AND P5, PT, R3, 0x88, P5 ;  /* 0x000000880300780c */ /* 0x000fe20002fa4270 */
        /* <DEDUP_REMOVED lines=8> */
[----:B------:R-:W-:Y:S05]  /*4ec0*/  @!P5 BRA `(.L_x_136) ;  /* 0x000000000004d947 */ /* 0x000fea0003800000 */
[----:B------:R0:W5:Y:S02]  /*4ed0*/  LDG.E.LTC128B.U16 R114, desc[UR38][R12.64+0x52] ;  /* 0x000052260c727981 */ /* 0x000164000c1e1520 */
.L_x_136:
[----:B------:R-:W-:Y:S05]  /*4ee0*/  BSYNC B1 ;  /* 0x0000000000017941 */ /* 0x000fea0003800000 */
.L_x_135:
[----:B0----5:R-:W-:Y:S01]  /*4ef0*/  IMAD.U32 R4, R114, 0x10000, RZ ;  /* 0x0001000072047824 */ /* 0x021fe200078e00ff */
        /* <DEDUP_REMOVED lines=11> */
.L_x_138:
[----:B------:R-:W-:Y:S05]  /*4fb0*/  BSYNC B1 ;  /* 0x0000000000017941 */ /* 0x000fea0003800000 */
.L_x_137:
[----:B0----5:R-:W-:Y:S01]  /*4fc0*/  IMAD.U32 R4, R114, 0x10000, RZ ;  /* 0x0001000072047824 */ /* 0x021fe200078e00ff */
        /* <DEDUP_REMOVED lines=11> */
.L_x_140:
[----:B------:R-:W-:Y:S05]  /*5080*/  BSYNC B1 ;  /* 0x0000000000017941 */ /* 0x000fea0003800000 */
.L_x_139:
        /* <DEDUP_REMOVED lines=12> */
.L_x_142:
[----:B------:R-:W-:Y:S05]  /*5150*/  BSYNC B1 ;  /* 0x0000000000017941 */ /* 0x000fea0003800000 */
.L_x_141:
        /* <DEDUP_REMOVED lines=12> */
.L_x_144:
[----:B------:R-:W-:Y:S05]  /*5220*/  BSYNC B1 ;  /* 0x0000000000017941 */ /* 0x000fea0003800000 */
.L_x_143:
        /* <DEDUP_REMOVED lines=12> */
.L_x_146:
[----:B------:R-:W-:Y:S05]  /*52f0*/  BSYNC B1 ;  /* 0x0000000000017941 */ /* 0x000fea0003800000 */
.L_x_145:
        /* <DEDUP_REMOVED lines=12> */
.L_x_148:
[----:B------:R-:W-:Y:S05]  /*53c0*/  BSYNC B1 ;  /* 0x0000000000017941 */ /* 0x000fea0003800000 */
.L_x_147:
        /* <DEDUP_REMOVED lines=9> */
.L_x_150:
[----:B------:R-:W-:Y:S05]  /*5460*/  BSYNC B1 ;  /* 0x0000000000017941 */ /* 0x000fea0003800000 */
.L_x_149:
        /* <DEDUP_REMOVED lines=12> */
.L_x_152:
[----:B------:R-:W-:Y:S05]  /*5530*/  BSYNC B1 ;  /* 0x0000000000017941 */ /* 0x000fea0003800000 */
.L_x_151:
[----:B------:R-:W-:Y:S05]  /*5540*/  @!P0 BRA `(.L_x_153) ;  /* 0x0000001400848947 */ /* 0x000fea0003800000 */
[----:B-----5:R-:W-:-:S04]  /*5550*/  IMAD.U32 R114, R114, 0x10000, RZ ;  /* 0x0001000072727824 */ /* 0x020fc800078e00ff */
[----:B------:R-:W-:-:S04]  /*5560*/  FMUL R114, R114, R89 ;  /* 0x0000005972727220 */ /* 0x000fc80000400000 */
[----:B------:R-:W-:-:S05]  /*5570*/  FFMA R114, R55, R88, R114 ;  /* 0x0000005837727223 */ /* 0x000fca0000000072 */
[----:B------:R-:W-:-:S05]  /*5580*/  F2FP.BF16.F32.PACK_AB R114, RZ, R114 ;  /* 0x00000072ff72723e */ /* 0x000fca00000010ff */
[----:B------:R0:W-:Y:S01]  /*5590*/  STG.E.U16 desc[UR38][R10.64+0x72], R114 ;  /* 0x000072720a007986 */ /* 0x0001e2000c101526 */
[----:B------:R-:W-:Y:S05]  /*55a0*/  BRA `(.L_x_153) ;  /* 0x00000014006c7947 */ /* 0x000fea0003800000 */
.L_x_30:
[----:B------:R-:W-:Y:S01]  /*55b0*/  ULDC.64 UR4, c[0x0][0x5c0] ;  /* 0x0001700000047ab9 */ /* 0x000fe20000000a00 */
[-C--:B------:R-:W-:Y:S01]  /*55c0*/  FMUL R56, R56, R88.reuse ;  /* 0x0000005838387220 */ /* 0x080fe20000400000 */
[----:B------:R-:W-:Y:S01]  /*55d0*/  LEA R10, P1, R110, UR4, 0x1 ;  /* 0x000000046e0a7c11 */ /* 0x000fe2000f8208ff */
[----:B------:R-:W-:Y:S01]  /*55e0*/  IMAD.SHL.U32 R7, R94, 0x2, RZ ;  /* 0x000000025e077824 */ /* 0x000fe200078e00ff */
[----:B------:R-:W-:Y:S01]  /*55f0*/  ISETP.GT.AND P3, PT, R4, 0x1, PT ;  /* 0x000000010400780c */ /* 0x000fe20003f64270 */
[----:B------:R-:W-:Y:S01]  /*5600*/  FMUL R57, R57, R88 ;  /* 0x0000005839397220 */ /* 0x000fe20000400000 */
[----:B------:R-:W-:Y:S01]  /*5610*/  F2FP.BF16.F32.PACK_AB R56, RZ, R56 ;  /* 0x00000038ff38723e */ /* 0x000fe200000010ff */
[-C--:B------:R-:W-:Y:S01]  /*5620*/  FMUL R58, R58, R88.reuse ;  /* 0x000000583a3a7220 */ /* 0x080fe20000400000 */
[----:B------:R-:W-:Y:S01]  /*5630*/  LEA.HI.X R11, R110, UR5, R103, 0x1, P1 ;  /* 0x000000056e0b7c11 */ /* 0x000fe200088f0c67 */
[-C--:B------:R-:W-:Y:S01]  /*5640*/  FMUL R59, R59, R88.reuse ;  /* 0x000000583b3b7220 */ /* 0x080fe20000400000 */
[----:B------:R-:W-:Y:S01]  /*5650*/  ISETP.GT.AND P1, PT, R3, RZ, P3 ;  /* 0x000000ff0300720c */ /* 0x000fe20001f24270 */
[----:B------:R-:W-:Y:S01]  /*5660*/  IMAD.SHL.U32 R19, R95, 0x2, RZ ;  /* 0x000000025f137824 */ /* 0x000fe200078e00ff */
[----:B------:R-:W-:Y:S01]  /*5670*/  ISETP.GT.AND P2, PT, R3, 0x8, P6 ;  /* 0x000000080300780c */ /* 0x000fe20003744270 */
[----:B------:R-:W-:Y:S01]  /*5680*/  @P0 STG.E.U16 desc[UR38][R10.64], R56 ;  /* 0x000000380a000986 */ /* 0x000fe2000c101526 */
[----:B------:R-:W-:Y:S01]  /*5690*/  SHF.L.U64.HI R5, R94, 0x1, R93 ;  /* 0x000000015e057819 */ /* 0x000fe2000001025d */
[----:B------:R-:W-:Y:S01]  /*56a0*/  FMUL R60, R60, R88 ;  /* 0x000000583c3c7220 */ /* 0x000fe20000400000 */
[----:B------:R-:W-:Y:S01]  /*56b0*/  IADD3 R8, P0, R7, R10, RZ ;  /* 0x0000000a07087210 */ /* 0x000fe20007f1e0ff */
[-C--:B------:R-:W-:Y:S01]  /*56c0*/  FMUL R61, R61, R88.reuse ;  /* 0x000000583d3d7220 */ /* 0x080fe20000400000 */
[----:B------:R-:W-:Y:S01]  /*56d0*/  F2FP.BF16.F32.PACK_AB R57, RZ, R57 ;  /* 0x00000039ff39723e */ /* 0x000fe200000010ff */
[----:B------:R-:W-:Y:S01]  /*56e0*/  FMUL R63, R63, R88 ;  /* 0x000000583f3f7220 */ /* 0x000fe20000400000 */
[----:B------:R-:W-:Y:S01]  /*56f0*/  F2FP.BF16.F32.PACK_AB R58, RZ, R58 ;  /* 0x0000003aff3a723e */ /* 0x000fe200000010ff */
[----:B------:R-:W-:Y:S01]  /*5700*/  IMAD.X R9, R5, 0x1, R11, P0 ;  /* 0x0000000105097824 */ /* 0x000fe200000e060b */
[----:B------:R-:W-:Y:S01]  /*5710*/  ISETP.GT.AND P0, PT, R3, 0x8, P3 ;  /* 0x000000080300780c */ /* 0x000fe20001f04270 */
[----:B------:R-:W-:Y:S01]  /*5720*/  @P1 STG.E.U16 desc[UR38][R10.64+0x2], R57 ;  /* 0x000002390a001986 */ /* 0x000fe2000c101526 */
[----:B------:R-:W-:Y:S01]  /*5730*/  F2FP.BF16.F32.PACK_AB R59, RZ, R59 ;  /* 0x0000003bff3b723e */ /* 0x000fe200000010ff */
[----:B------:R-:W-:Y:S01]  /*5740*/  FMUL R62, R62, R88 ;  /* 0x000000583e3e7220 */ /* 0x000fe20000400000 */
[----:B------:R-:W-:Y:S01]  /*5750*/  SHF.L.U64.HI R13, R95, 0x1, R92 ;  /* 0x000000015f0d7819 */ /* 0x000fe2000001025c */
[----:B------:R-:W-:Y:S01]  /*5760*/  @P2 STG.E.U16 desc[UR38][R8.64], R58 ;  /* 0x0000003a08002986 */ /* 0x000fe2000c101526 */
[----:B------:R-:W-:Y:S01]  /*5770*/  IADD3 R6, P1, P2, R19, R10, R7 ;  /* 0x0000000a13067210 */ /* 0x000fe20007a3e007 */
[-C--:B------:R-:W-:Y:S01]  /*5780*/  FMUL R64, R64, R88.reuse ;  /* 0x0000005840407220 */ /* 0x080fe20000400000 */
[C---:B------:R-:W-:Y:S01]  /*5790*/  ISETP.GT.AND P4, PT, R4.reuse, 0x8, PT ;  /* 0x000000080400780c */ /* 0x040fe20003f84270 */
[-C--:B------:R-:W-:Y:S01]  /*57a0*/  FMUL R65, R65, R88.reuse ;  /* 0x0000005841417220 */ /* 0x080fe20000400000 */
[----:B------:R-:W-:Y:S01]  /*57b0*/  ISETP.GT.AND P3, PT, R4, 0x9, PT ;  /* 0x000000090400780c */ /* 0x000fe20003f64270 */
[-C--:B------:R-:W-:Y:S01]  /*57c0*/  FMUL R66, R66, R88.reuse ;  /* 0x0000005842427220 */ /* 0x080fe20000400000 */
[----:B------:R-:W-:Y:S01]  /*57d0*/  IADD3.X R7, R13, R11, R5, P1, P2 ;  /* 0x0000000b0d077210 */ /* 0x000fe20000fe4405 */
[----:B------:R-:W-:Y:S01]  /*57e0*/  @P0 STG.E.U16 desc[UR38][R8.64+0x2], R59 ;  /* 0x0000023b08000986 */ /* 0x000fe2000c101526 */
[----:B------:R-:W-:Y:S01]  /*57f0*/  ISETP.GT.AND P1, PT, R3, RZ, P4 ;  /* 0x000000ff0300720c */ /* 0x000fe20002724270 */
[-C--:B------:R-:W-:Y:S01]  /*5800*/  FMUL R67, R67, R88.reuse ;  /* 0x0000005843437220 */ /* 0x080fe20000400000 */
[----:B------:R-:W-:Y:S01]  /*5810*/  ISETP.GT.AND P0, PT, R3, RZ, P3 ;  /* 0x000000ff0300720c */ /* 0x000fe20001f04270 */
[----:B------:R-:W-:Y:S01]  /*5820*/  FMUL R68, R68, R88 ;  /* 0x0000005844447220 */ /* 0x000fe20000400000 */
[----:B------:R-:W-:Y:S01]  /*5830*/  F2FP.BF16.F32.PACK_AB R60, RZ, R60 ;  /* 0x0000003cff3c723e */ /* 0x000fe200000010ff */
[-C--:B------:R-:W-:Y:S01]  /*5840*/  FMUL R69, R69, R88.reuse ;  /* 0x0000005845457220 */ /* 0x080fe20000400000 */
[----:B------:R-:W-:Y:S01]  /*5850*/  F2FP.BF16.F32.PACK_AB R61, RZ, R61 ;  /* 0x0000003dff3d723e */ /* 0x000fe200000010ff */
[-C--:B------:R-:W-:Y:S01]  /*5860*/  FMUL R70, R70, R88.reuse ;  /* 0x0000005846467220 */ /* 0x080fe20000400000 */
[----:B------:R-:W-:Y:S01]  /*5870*/  F2FP.BF16.F32.PACK_AB R63, RZ, R63 ;  /* 0x0000003fff3f723e */ /* 0x000fe200000010ff */
[----:B------:R-:W-:Y:S01]  /*5880*/  FMUL R71, R71, R88 ;  /* 0x0000005847477220 */ /* 0x000fe20000400000 */
[----:B------:R-:W-:Y:S01]  /*5890*/  F2FP.BF16.F32.PACK_AB R62, RZ, R62 ;  /* 0x0000003eff3e723e */ /* 0x000fe200000010ff */
[----:B------:R-:W-:Y:S01]  /*58a0*/  FMUL R72, R72, R88 ;  /* 0x0000005848487220 */ /* 0x000fe20000400000 */
[----:B------:R-:W-:Y:S01]  /*58b0*/  F2FP.BF16.F32.PACK_AB R64, RZ, R64 ;  /* 0x00000040ff40723e */ /* 0x000fe200000010ff */
[----:B------:R-:W-:Y:S01]  /*58c0*/  @P1 STG.E.U16 desc[UR38][R10.64+0x10], R60 ;  /* 0x0000103c0a001986 */ /* 0x000fe2000c101526 */
[----:B------:R-:W-:Y:S01]  /*58d0*/  ISETP.GT.AND P1, PT, R3, 0x8, P4 ;  /* 0x000000080300780c */ /* 0x000fe20002724270 */
[-C--:B------:R-:W-:Y:S01]  /*58e0*/  FMUL R73, R73, R88.reuse ;  /* 0x0000005849497220 */ /* 0x080fe20000400000 */
[----:B------:R-:W-:Y:S01]  /*58f0*/  ISETP.GT.AND P2, PT, R4, 0x11, PT ;  /* 0x000000110400780c */ /* 0x000fe20003f44270 */
[----:B------:R-:W-:Y:S01]  /*5900*/  @P0 STG.E.U16 desc[UR38][R10.64+0x12], R61 ;  /* 0x0000123d0a000986 */ /* 0x000fe2000c101526 */
[----:B------:R-:W-:Y:S01]  /*5910*/  ISETP.GT.AND P0, PT, R3, 0x8, P3 ;  /* 0x000000080300780c */ /* 0x000fe20001f04270 */
[-C--:B------:R-:W-:Y:S01]  /*5920*/  FMUL R74, R74, R88.reuse ;  /* 0x000000584a4a7220 */ /* 0x080fe20000400000 */
[----:B------:R-:W-:Y:S01]  /*5930*/  ISETP.GT.AND P3, PT, R4, 0x10, PT ;  /* 0x000000100400780c */ /* 0x000fe20003f64270 */
[-C--:B------:R-:W-:Y:S01]  /*5940*/  FMUL R75, R75, R88.reuse ;  /* 0x000000584b4b7220 */ /* 0x080fe20000400000 */
[----:B------:R-:W-:Y:S01]  /*5950*/  F2FP.BF16.F32.PACK_AB R65, RZ, R65 ;  /* 0x00000041ff41723e */ /* 0x000fe200000010ff */
[----:B------:R-:W-:Y:S01]  /*5960*/  FMUL R76, R76, R88 ;  /* 0x000000584c4c7220 */ /* 0x000fe20000400000 */
[----:B------:R-:W-:Y:S01]  /*5970*/  F2FP.BF16.F32.PACK_AB R66, RZ, R66 ;  /* 0x00000042ff42723e */ /* 0x000fe200000010ff */
[----:B------:R-:W-:Y:S01]  /*5980*/  FMUL R77, R77, R88 ;  /* 0x000000584d4d7220 */ /* 0x000fe20000400000 */
[----:B------:R-:W-:Y:S01]  /*5990*/  F2FP.BF16.F32.PACK_AB R67, RZ, R67 ;  /* 0x00000043ff43723e */ /* 0x000fe200000010ff */
[----:B------:R-:W-:Y:S01]  /*59a0*/  @P1 STG.E.U16 desc[UR38][R8.64+0x10], R62 ;  /* 0x0000103e08001986 */ /* 0x000fe2000c101526 */
[----:B------:R-:W-:Y:S01]  /*59b0*/  F2FP.BF16.F32.PACK_AB R68, RZ, R68 ;  /* 0x00000044ff44723e */ /* 0x000fe200000010ff */
[-C--:B------:R-:W-:Y:S01]  /*59c0*/  FMUL R78, R78, R88.reuse ;  /* 0x000000584e4e7220 */ /* 0x080fe20000400000 */
[----:B------:R-:W-:Y:S01]  /*59d0*/  ISETP.GT.AND P1, PT, R4, 0x19, PT ;  /* 0x000000190400780c */ /* 0x000fe20003f24270 */
[----:B------:R-:W-:Y:S01]  /*59e0*/  @P0 STG.E.U16 desc[UR38][R8.64+0x12], R63 ;  /* 0x0000123f08000986 */ /* 0x000fe2000c101526 */
[----:B------:R-:W-:Y:S01]  /*59f0*/  ISETP.GT.AND P0, PT, R3, RZ, P3 ;  /* 0x000000ff0300720c */ /* 0x000fe20001f04270 */
[-C--:B------:R-:W-:Y:S01]  /*5a00*/  FMUL R79, R79, R88.reuse ;  /* 0x000000584f4f7220 */ /* 0x080fe20000400000 */
[----:B------:R-:W-:Y:S01]  /*5a10*/  F2FP.BF16.F32.PACK_AB R69, RZ, R69 ;  /* 0x00000045ff45723e */ /* 0x000fe200000010ff */
[----:B------:R-:W-:Y:S01]  /*5a20*/  FMUL R80, R80, R88 ;  /* 0x0000005850507220 */ /* 0x000fe20000400000 */
[----:B------:R-:W-:Y:S01]  /*5a30*/  F2FP.BF16.F32.PACK_AB R70, RZ, R70 ;  /* 0x00000046ff46723e */ /* 0x000fe200000010ff */
        /* <DEDUP_REMOVED lines=8> */
[----:B------:R-:W-:Y:S01]  /*5ac0*/  @P0 STG.E.U16 desc[UR38][R10.64+0x20], R64 ;  /* 0x000020400a000986 */ /* 0x000fe2000c101526 */
[----:B------:R-:W-:Y:S01]  /*5ad0*/  ISETP.GT.AND P0, PT, R3, RZ, P2 ;  /* 0x000000ff0300720c */ /* 0x000fe20001704270 */
[-C--:B------:R-:W-:Y:S01]  /*5ae0*/  FMUL R85, R85, R88.reuse ;  /* 0x0000005855557220 */ /* 0x080fe20000400000 */
[----:B------:R-:W-:Y:S01]  /*5af0*/  F2FP.BF16.F32.PACK_AB R75, RZ, R75 ;  /* 0x0000004bff4b723e */ /* 0x000fe200000010ff */
[-C--:B------:R-:W-:Y:S01]  /*5b00*/  FMUL R86, R86, R88.reuse ;  /* 0x0000005856567220 */ /* 0x080fe20000400000 */
[----:B------:R-:W-:Y:S01]  /*5b10*/  ISETP.GT.AND P5, PT, R4, 0x28, PT ;  /* 0x000000280400780c */ /* 0x000fe20003fa4270 */
[----:B------:R-:W-:Y:S01]  /*5b20*/  FMUL R87, R87, R88 ;  /* 0x0000005857577220 */ /* 0x000fe20000400000 */
[----:B------:R-:W-:Y:S01]  /*5b30*/  F2FP.BF16.F32.PACK_AB R76, RZ, R76 ;  /* 0x0000004cff4c723e */ /* 0x000fe200000010ff */
[-C--:B------:R-:W-:Y:S01]  /*5b40*/  FMUL R24, R24, R88.reuse ;  /* 0x0000005818187220 */ /* 0x080fe20000400000 */
[----:B------:R-:W-:Y:S01]  /*5b50*/  ISETP.GT.AND P4, PT, R4, 0x29, PT ;  /* 0x000000290400780c */ /* 0x000fe20003f84270 */
[-C--:B------:R-:W-:Y:S01]  /*5b60*/  FMUL R25, R25, R88.reuse ;  /* 0x0000005819197220 */ /* 0x080fe20000400000 */
[----:B------:R-:W-:Y:S01]  /*5b70*/  F2FP.BF16.F32.PACK_AB R77, RZ, R77 ;  /* 0x0000004dff4d723e */ /* 0x000fe200000010ff */
[----:B------:R-:W-:Y:S01]  /*5b80*/  FMUL R26, R26, R88 ;  /* 0x000000581a1a7220 */ /* 0x000fe20000400000 */
[----:B------:R-:W-:Y:S01]  /*5b90*/  F2FP.BF16.F32.PACK_AB R78, RZ, R78 ;  /* 0x0000004eff4e723e */ /* 0x000fe200000010ff */
[----:B------:R-:W-:Y:S01]  /*5ba0*/  @P0 STG.E.U16 desc[UR38][R10.64+0x22], R65 ;  /* 0x000022410a000986 */ /* 0x000fe2000c101526 */
[----:B------:R-:W-:Y:S01]  /*5bb0*/  ISETP.GT.AND P0, PT, R3, 0x8, P3 ;  /* 0x000000080300780c */ /* 0x000fe20001f04270 */
[-C--:B------:R-:W-:Y:S01]  /*5bc0*/  FMUL R27, R27, R88.reuse ;  /* 0x000000581b1b7220 */ /* 0x080fe20000400000 */
[----:B------:R-:W-:Y:S01]  /*5bd0*/  F2FP.BF16.F32.PACK_AB R79, RZ, R79 ;  /* 0x0000004fff4f723e */ /* 0x000fe200000010ff */
[-C--:B------:R-:W-:Y:S01]  /*5be0*/  FMUL R28, R28, R88.reuse ;  /* 0x000000581c1c7220 */ /* 0x080fe20000400000 */
[----:B------:R-:W-:Y:S01]  /*5bf0*/  ISETP.GT.AND P3, PT, R4, 0x30, PT ;  /* 0x000000300400780c */ /* 0x000fe20003f64270 */
        /* <DEDUP_REMOVED lines=8> */
[----:B------:R-:W-:Y:S01]  /*5c80*/  @P0 STG.E.U16 desc[UR38][R8.64+0x20], R66 ;  /* 0x0000204208000986 */ /* 0x000fe2000c101526 */
[----:B------:R-:W-:Y:S01]  /*5c90*/  ISETP.GT.AND P0, PT, R3, 0x8, P2 ;  /* 0x000000080300780c */ /* 0x000fe20001704270 */
[-C--:B------:R-:W-:Y:S01]  /*5ca0*/  FMUL R33, R33, R88.reuse ;  /* 0x0000005821217220 */ /* 0x080fe20000400000 */
[----:B------:R-:W-:Y:S01]  /*5cb0*/  ISETP.GT.AND P2, PT, R4, 0x18, PT ;  /* 0x000000180400780c */ /* 0x000fe20003f44270 */
[----:B------:R-:W-:Y:S01]  /*5cc0*/  FMUL R34, R34, R88 ;  /* 0x0000005822227220 */ /* 0x000fe20000400000 */
[----:B------:R-:W-:Y:S01]  /*5cd0*/  F2FP.BF16.F32.PACK_AB R84, RZ, R84 ;  /* 0x00000054ff54723e */ /* 0x000fe200000010ff */
[-C--:B------:R-:W-:Y:S01]  /*5ce0*/  FMUL R35, R35, R88.reuse ;  /* 0x0000005823237220 */ /* 0x080fe20000400000 */
[----:B------:R-:W-:Y:S01]  /*5cf0*/  P2R R5, PR, RZ, 0x20 ;  /* 0x00000020ff057803 */ /* 0x000fe20000000000 */
[-C--:B------:R-:W-:Y:S01]  /*5d00*/  FMUL R36, R36, R88.reuse ;  /* 0x0000005824247220 */ /* 0x080fe20000400000 */
[----:B------:R-:W-:Y:S01]  /*5d10*/  F2FP.BF16.F32.PACK_AB R85, RZ, R85 ;  /* 0x00000055ff55723e */ /* 0x000fe200000010ff */
[----:B------:R-:W-:Y:S01]  /*5d20*/  FMUL R37, R37, R88 ;  /* 0x0000005825257220 */ /* 0x000fe20000400000 */
[----:B------:R-:W-:Y:S01]  /*5d30*/  F2FP.BF16.F32.PACK_AB R86, RZ, R86 ;  /* 0x00000056ff56723e */ /* 0x000fe200000010ff */
[-C--:B------:R-:W-:Y:S01]  /*5d40*/  FMUL R38, R38, R88.reuse ;  /* 0x0000005826267220 */ /* 0x080fe20000400000 */
[----:B------:R-:W-:Y:S01]  /*5d50*/  F2FP.BF16.F32.PACK_AB R87, RZ, R87 ;  /* 0x00000057ff57723e */ /* 0x000fe200000010ff */
[----:B------:R-:W-:Y:S01]  /*5d60*/  @P0 STG.E.U16 desc[UR38][R8.64+0x22], R67 ;  /* 0x0000224308000986 */ /* 0x000fe2000c101526 */
[----:B------:R-:W-:Y:S01]  /*5d70*/  ISETP.GT.AND P0, PT, R3, RZ, P2 ;  /* 0x000000ff0300720c */ /* 0x000fe20001704270 */
        /* <DEDUP_REMOVED lines=36> */
[----:B------:R-:W-:Y:S01]  /*5fc0*/  FMUL R55, R55, R88 ;  /* 0x0000005837377220 */ /* 0x000fe20000400000 */
[----:B------:R-:W-:-:S02]  /*5fd0*/  F2FP.BF16.F32.PACK_AB R39, RZ, R39 ;  /* 0x00000027ff27723e */ /* 0x000fc400000010ff */
[----:B------:R-:W-:Y:S01]  /*5fe0*/  F2FP.BF16.F32.PACK_AB R40, RZ, R40 ;  /* 0x00000028ff28723e */ /* 0x000fe200000010ff */
[----:B------:R-:W-:Y:S01]  /*5ff0*/  @P0 STG.E.U16 desc[UR38][R8.64+0x30], R70 ;  /* 0x0000304608000986 */ /* 0x000fe2000c101526 */
[----:B------:R-:W-:Y:S02]  /*6000*/  ISETP.GT.AND P0, PT, R3, 0x8, P1 ;  /* 0x000000080300780c */ /* 0x000fe40000f04270 */
[----:B------:R-:W-:Y:S02]  /*6010*/  ISETP.GT.AND P1, PT, R4, 0x21, PT ;  /* 0x000000210400780c */ /* 0x000fe40003f24270 */
[----:B------:R-:W-:Y:S02]  /*6020*/  F2FP.BF16.F32.PACK_AB R41, RZ, R41 ;  /* 0x00000029ff29723e */ /* 0x000fe400000010ff */
[----:B------:R-:W-:Y:S02]  /*6030*/  F2FP.BF16.F32.PACK_AB R42, RZ, R42 ;  /* 0x0000002aff2a723e */ /* 0x000fe400000010ff */
[----:B------:R-:W-:-:S02]  /*6040*/  F2FP.BF16.F32.PACK_AB R43, RZ, R43 ;  /* 0x0000002bff2b723e */ /* 0x000fc400000010ff */
[----:B------:R-:W-:Y:S02]  /*6050*/  F2FP.BF16.F32.PACK_AB R44, RZ, R44 ;  /* 0x0000002cff2c723e */ /* 0x000fe400000010ff */
[----:B------:R-:W-:Y:S01]  /*6060*/  F2FP.BF16.F32.PACK_AB R45, RZ, R45 ;  /* 0x0000002dff2d723e */ /* 0x000fe200000010ff */
[----:B------:R-:W-:Y:S01]  /*6070*/  @P0 STG.E.U16 desc[UR38][R8.64+0x32], R71 ;  /* 0x0000324708000986 */ /* 0x000fe2000c101526 */
[----:B------:R-:W-:Y:S02]  /*6080*/  ISETP.GT.AND P0, PT, R3, RZ, P2 ;  /* 0x000000ff0300720c */ /* 0x000fe40001704270 */
[----:B------:R-:W-:Y:S02]  /*6090*/  F2FP.BF16.F32.PACK_AB R46, RZ, R46 ;  /* 0x0000002eff2e723e */ /* 0x000fe400000010ff */
[----:B------:R-:W-:Y:S02]  /*60a0*/  F2FP.BF16.F32.PACK_AB R47, RZ, R47 ;  /* 0x0000002fff2f723e */ /* 0x000fe400000010ff */
[----:B------:R-:W-:-:S02]  /*60b0*/  F2FP.BF16.F32.PACK_AB R48, RZ, R48 ;  /* 0x00000030ff30723e */ /* 0x000fc400000010ff */
[----:B------:R-:W-:Y:S02]  /*60c0*/  F2FP.BF16.F32.PACK_AB R49, RZ, R49 ;  /* 0x00000031ff31723e */ /* 0x000fe400000010ff */
[----:B------:R-:W-:Y:S02]  /*60d0*/  F2FP.BF16.F32.PACK_AB R50, RZ, R50 ;  /* 0x00000032ff32723e */ /* 0x000fe400000010ff */
[----:B------:R-:W-:Y:S01]  /*60e0*/  F2FP.BF16.F32.PACK_AB R51, RZ, R51 ;  /* 0x00000033ff33723e */ /* 0x000fe200000010ff */
[----:B------:R-:W-:Y:S01]  /*60f0*/  @P0 STG.E.U16 desc[UR38][R10.64+0x40], R72 ;  /* 0x000040480a000986 */ /* 0x000fe2000c101526 */
[----:B------:R-:W-:Y:S02]  /*6100*/  ISETP.GT.AND P0, PT, R3, RZ, P1 ;  /* 0x000000ff0300720c */ /* 0x000fe40000f04270 */
[----:B------:R-:W-:Y:S02]  /*6110*/  F2FP.BF16.F32.PACK_AB R52, RZ, R52 ;  /* 0x00000034ff34723e */ /* 0x000fe400000010ff */
[----:B------:R-:W-:-:S02]  /*6120*/  F2FP.BF16.F32.PACK_AB R53, RZ, R53 ;  /* 0x00000035ff35723e */ /* 0x000fc400000010ff */
[----:B------:R-:W-:Y:S02]  /*6130*/  F2FP.BF16.F32.PACK_AB R54, RZ, R54 ;  /* 0x00000036ff36723e */ /* 0x000fe400000010ff */
[----:B------:R-:W-:-:S05]  /*6140*/  F2FP.BF16.F32.PACK_AB R55, RZ, R55 ;  /* 0x00000037ff37723e */ /* 0x000fca00000010ff */
[----:B------:R-:W-:Y:S01]  /*6150*/  @P0 STG.E.U16 desc[UR38][R10.64+0x42], R73 ;  /* 0x000042490a000986 */ /* 0x000fe2000c101526 */
[----:B------:R-:W-:Y:S02]  /*6160*/  ISETP.GT.AND P0, PT, R3, 0x8, P2 ;  /* 0x000000080300780c */ /* 0x000fe40001704270 */
[----:B------:R-:W-:-:S11]  /*6170*/  ISETP.GT.AND P2, PT, R4, 0x38, PT ;  /* 0x000000380400780c */ /* 0x000fd60003f44270 */
[----:B------:R-:W-:Y:S01]  /*6180*/  @P0 STG.E.U16 desc[UR38][R8.64+0x40], R74 ;  /* 0x0000404a08000986 */ /* 0x000fe2000c101526 */
[----:B------:R-:W-:-:S13]  /*6190*/  ISETP.GT.AND P0, PT, R3, 0x8, P1 ;  /* 0x000000080300780c */ /* 0x000fda0000f04270 */
[----:B------:R-:W-:Y:S01]  /*61a0*/  @P0 STG.E.U16 desc[UR38][R8.64+0x42], R75 ;  /* 0x0000424b08000986 */ /* 0x000fe2000c101526 */
[----:B------:R-:W-:-:S13]  /*61b0*/  ISETP.GT.AND P0, PT, R3, RZ, P5 ;  /* 0x000000ff0300720c */ /* 0x000fda0002f04270 */
[----:B------:R-:W-:Y:S01]  /*61c0*/  @P0 STG.E.U16 desc[UR38][R10.64+0x50], R76 ;  /* 0x0000504c0a000986 */ /* 0x000fe2000c101526 */
[----:B------:R-:W-:-:S13]  /*61d0*/  ISETP.GT.AND P0, PT, R3, RZ, P4 ;  /* 0x000000ff0300720c */ /* 0x000fda0002704270 */
[----:B------:R-:W-:Y:S01]  /*61e0*/  @P0 STG.E.U16 desc[UR38][R10.64+0x52], R77 ;  /* 0x0000524d0a000986 */ /* 0x000fe2000c101526 */
[----:B------:R-:W-:-:S13]  /*61f0*/  ISETP.GT.AND P0, PT, R3, 0x8, P5 ;  /* 0x000000080300780c */ /* 0x000fda0002f04270 */
[----:B------:R-:W-:Y:S01]  /*6200*/  @P0 STG.E.U16 desc[UR38][R8.64+0x50], R78 ;  /* 0x0000504e08000986 */ /* 0x000fe2000c101526 */
[----:B------:R-:W-:-:S13]  /*6210*/  ISETP.GT.AND P0, PT, R3, 0x8, P4 ;  /* 0x000000080300780c */ /* 0x000fda0002704270 */
[----:B------:R-:W-:Y:S01]  /*6220*/  @P0 STG.E.U16 desc[UR38][R8.64+0x52], R79 ;  /* 0x0000524f08000986 */ /* 0x000fe2000c101526 */
[----:B------:R-:W-:-:S13]  /*6230*/  ISETP.GT.AND P0, PT, R3, RZ, P3 ;  /* 0x000000ff0300720c */ /* 0x000fda0001f04270 */
[----:B------:R-:W-:Y:S01]  /*6240*/  @P0 STG.E.U16 desc[UR38][R10.64+0x60], R80 ;  /* 0x000060500a000986 */ /* 0x000fe2000c101526 */
[----:B------:R-:W-:-:S04]  /*6250*/  ISETP.GT.AND P0, PT, R4, 0x31, PT ;  /* 0x000000310400780c */ /* 0x000fc80003f04270 */
[----:B------:R-:W-:-:S13]  /*6260*/  ISETP.GT.AND P1, PT, R3, RZ, P0 ;  /* 0x000000ff0300720c */ /* 0x000fda0000724270 */
[----:B------:R-:W-:Y:S01]  /*6270*/  @P1 STG.E.U16 desc[UR38][R10.64+0x62], R81 ;  /* 0x000062510a001986 */ /* 0x000fe2000c101526 */
[----:B------:R-:W-:-:S13]  /*6280*/  ISETP.GT.AND P1, PT, R3, 0x8, P3 ;  /* 0x000000080300780c */ /* 0x000fda0001f24270 */
[----:B------:R-:W-:Y:S01]  /*6290*/  @P1 STG.E.U16 desc[UR38][R8.64+0x60], R82 ;  /* 0x0000605208001986 */ /* 0x000fe2000c101526 */
[----:B------:R-:W-:-:S13]  /*62a0*/  ISETP.GT.AND P1, PT, R3, 0x8, P0 ;  /* 0x000000080300780c */ /* 0x000fda0000724270 */
[----:B------:R-:W-:Y:S01]  /*62b0*/  @P1 STG.E.U16 desc[UR38][R8.64+0x62], R83 ;  /* 0x0000625308001986 */ /* 0x000fe2000c101526 */
[----:B------:R-:W-:-:S05]  /*62c0*/  IADD3 R14, P1, R19, R8, RZ ;  /* 0x00000008130e7210 */ /* 0x000fca0007f3e0ff */
[----:B------:R-:W-:Y:S01]  /*62d0*/  IMAD.X R15, R13, 0x1, R9, P1 ;  /* 0x000000010d0f7824 */ /* 0x000fe200008e0609 */
[----:B------:R-:W-:-:S13]  /*62e0*/  ISETP.GT.AND P1, PT, R3, RZ, P2 ;  /* 0x000000ff0300720c */ /* 0x000fda0001724270 */
[----:B------:R-:W-:Y:S01]  /*62f0*/  @P1 STG.E.U16 desc[UR38][R10.64+0x70], R84 ;  /* 0x000070540a001986 */ /* 0x000fe2000c101526 */
[----:B------:R-:W-:-:S05]  /*6300*/  IADD3 R20, P1, R19, R8, RZ ;  /* 0x0000000813147210 */ /* 0x000fca0007f3e0ff */
[----:B------:R-:W-:Y:S01]  /*6310*/  IMAD.X R21, R13, 0x1, R9, P1 ;  /* 0x000000010d157824 */ /* 0x000fe200008e0609 */
[----:B------:R-:W-:-:S05]  /*6320*/  IADD3 R12, P1, R19, R10, RZ ;  /* 0x0000000a130c7210 */ /* 0x000fca0007f3e0ff */
[----:B------:R-:W-:Y:S01]  /*6330*/  IMAD.X R13, R13, 0x1, R11, P1 ;  /* 0x000000010d0d7824 */ /* 0x000fe200008e060b */
[----:B------:R-:W-:-:S04]  /*6340*/  ISETP.GT.AND P1, PT, R4, 0x39, PT ;  /* 0x000000390400780c */ /* 0x000fc80003f24270 */
[----:B------:R-:W-:-:S13]  /*6350*/  ISETP.GT.AND P5, PT, R3, RZ, P1 ;  /* 0x000000ff0300720c */ /* 0x000fda0000fa4270 */
[----:B------:R-:W-:Y:S01]  /*6360*/  @P5 STG.E.U16 desc[UR38][R10.64+0x72], R85 ;  /* 0x000072550a005986 */ /* 0x000fe2000c101526 */
[----:B------:R-:W-:-:S13]  /*6370*/  ISETP.GT.AND P5, PT, R3, 0x8, P2 ;  /* 0x000000080300780c */ /* 0x000fda00017a4270 */
[----:B------:R-:W-:Y:S01]  /*6380*/  @P5 STG.E.U16 desc[UR38][R8.64+0x70], R86 ;  /* 0x0000705608005986 */ /* 0x000fe2000c101526 */
[----:B------:R-:W-:-:S13]  /*6390*/  ISETP.GT.AND P5, PT, R3, 0x8, P1 ;  /* 0x000000080300780c */ /* 0x000fda0000fa4270 */
[----:B------:R0:W-:Y:S01]  /*63a0*/  @P5 STG.E.U16 desc[UR38][R8.64+0x72], R87 ;  /* 0x0000725708005986 */ /* 0x0001e2000c101526 */
[C---:B------:R-:W-:Y:S02]  /*63b0*/  ISETP.GT.AND P5, PT, R3.reuse, 0x80, P6 ;  /* 0x000000800300780c */ /* 0x040fe400037a4270 */
[----:B------:R-:W-:-:S11]  /*63c0*/  ISETP.GT.AND P6, PT, R3, 0x88, P6 ;  /* 0x000000880300780c */ /* 0x000fd600037c4270 */
[----:B------:R-:W-:Y:S01]  /*63d0*/  @P5 STG.E.U16 desc[UR38][R12.64], R24 ;  /* 0x000000180c005986 */ /* 0x000fe2000c101526 */
[----:B------:R-:W-:-:S04]  /*63e0*/  ISETP.GT.AND P5, PT, R4, 0x1, PT ;  /* 0x000000010400780c */ /* 0x000fc80003fa4270 */
[----:B------:R-:W-:-:S13]  /*63f0*/  ISETP.GT.AND P5, PT, R3, 0x80, P5 ;  /* 0x000000800300780c */ /* 0x000fda0002fa4270 */
[----:B0-----:R-:W-:Y:S02]  /*6400*/  @P5 IMAD.MOV.U32 R8, RZ, RZ, R12 ;  /* 0x000000ffff085224 */ /* 0x001fe400078e000c */
[----:B------:R-:W-:-:S05]  /*6410*/  @P5 IMAD.MOV.U32 R9, RZ, RZ, R13 ;  /* 0x000000ffff095224 */ /* 0x000fca00078e000d */
[----:B------:R0:W-:Y:S01]  /*6420*/  @P5 STG.E.U16 desc[UR38][R8.64+0x2], R25 ;  /* 0x0000021908005986 */ /* 0x0001e2000c101526 */
[----:B------:R-:W-:-:S03]  /*6430*/  ISETP.NE.AND P5, PT, R5, RZ, PT ;  /* 0x000000ff0500720c */ /* 0x000fc60003fa5270 */
[----:B------:R-:W-:Y:S01]  /*6440*/  @P6 STG.E.U16 desc[UR38][R14.64], R26 ;  /* 0x0000001a0e006986 */ /* 0x000fe2000c101526 */
[----:B------:R-:W-:-:S04]  /*6450*/  ISETP.GT.AND P6, PT, R4, 0x1, PT ;  /* 0x000000010400780c */ /* 0x000fc80003fc4270 */
[----:B------:R-:W-:-:S13]  /*6460*/  ISETP.GT.AND P6, PT, R3, 0x88, P6 ;  /* 0x000000880300780c */ /* 0x000fda00037c4270 */
[----:B------:R-:W-:Y:S01]  /*6470*/  @P6 STG.E.U16 desc[UR38][R20.64+0x2], R27 ;  /* 0x0000021b14006986 */ /* 0x000fe2000c101526 */
[----:B------:R-:W-:-:S04]  /*6480*/  ISETP.GT.AND P6, PT, R4, 0x8, PT ;  /* 0x000000080400780c */ /* 0x000fc80003fc4270 */
[----:B------:R-:W-:-:S13]  /*6490*/  ISETP.GT.AND P6, PT, R3, 0x80, P6 ;  /* 0x000000800300780c */ /* 0x000fda00037c4270 */
[----:B0-----:R-:W-:Y:S02]  /*64a0*/  @P6 IMAD.MOV.U32 R8, RZ, RZ, R12 ;  /* 0x000000ffff086224 */ /* 0x001fe400078e000c */
[----:B------:R-:W-:-:S05]  /*64b0*/  @P6 IMAD.MOV.U32 R9, RZ, RZ, R13 ;  /* 0x000000ffff096224 */ /* 0x000fca00078e000d */
[----:B------:R0:W-:Y:S01]  /*64c0*/  @P6 STG.E.U16 desc[UR38][R8.64+0x10], R28 ;  /* 0x0000101c08006986 */ /* 0x0001e2000c101526 */
[----:B------:R-:W-:-:S04]  /*64d0*/  ISETP.GT.AND P6, PT, R4, 0x9, PT ;  /* 0x000000090400780c */ /* 0x000fc80003fc4270 */
[----:B------:R-:W-:-:S13]  /*64e0*/  ISETP.GT.AND P6, PT, R3, 0x80, P6 ;  /* 0x000000800300780c */ /* 0x000fda00037c4270 */
[----:B0-----:R-:W-:Y:S02]  /*64f0*/  @P6 IMAD.MOV.U32 R8, RZ, RZ, R12 ;  /* 0x000000ffff086224 */ /* 0x001fe400078e000c */
[----:B------:R-:W-:-:S05]  /*6500*/  @P6 IMAD.MOV.U32 R9, RZ, RZ, R13 ;  /* 0x000000ffff096224 */ /* 0x000fca00078e000d */
[----:B------:R0:W-:Y:S01]  /*6510*/  @P6 STG.E.U16 desc[UR38][R8.64+0x12], R29 ;  /* 0x0000121d08006986 */ /* 0x0001e2000c101526 */
[----:B------:R-:W-:-:S04]  /*6520*/  ISETP.GT.AND P6, PT, R4, 0x8, PT ;  /* 0x000000080400780c */ /* 0x000fc80003fc4270 */
[----:B------:R-:W-:-:S13]  /*6530*/  ISETP.GT.AND P6, PT, R3, 0x88, P6 ;  /* 0x000000880300780c */ /* 0x000fda00037c4270 */
        /* <DEDUP_REMOVED lines=45> */
[----:B------:R-:W-:Y:S01]  /*6810*/  @P6 STG.E.U16 desc[UR38][R8.64+0x42], R41 ;  /* 0x0000422908006986 */ /* 0x000fe2000c101526 */
[----:B------:R-:W-:-:S04]  /*6820*/  ISETP.GT.AND P6, PT, R4, 0x20, PT ;  /* 0x000000200400780c */ /* 0x000fc80003fc4270 */
[----:B------:R-:W-:-:S13]  /*6830*/  ISETP.GT.AND P6, PT, R3, 0x88, P6 ;  /* 0x000000880300780c */ /* 0x000fda00037c4270 */
[----:B------:R-:W-:Y:S01]  /*6840*/  @P6 STG.E.U16 desc[UR38][R6.64+0x40], R42 ;  /* 0x0000402a06006986 */ /* 0x000fe2000c101526 */
[----:B------:R-:W-:-:S04]  /*6850*/  ISETP.GT.AND P6, PT, R4, 0x21, PT ;  /* 0x000000210400780c */ /* 0x000fc80003fc4270 */
[----:B------:R-:W-:-:S13]  /*6860*/  ISETP.GT.AND P6, PT, R3, 0x88, P6 ;  /* 0x000000880300780c */ /* 0x000fda00037c4270 */
[----:B------:R-:W-:Y:S02]  /*6870*/  @P6 IMAD.MOV.U32 R4, RZ, RZ, R6 ;  /* 0x000000ffff046224 */ /* 0x000fe400078e0006 */
[----:B------:R-:W-:-:S05]  /*6880*/  @P6 IMAD.MOV.U32 R5, RZ, RZ, R7 ;  /* 0x000000ffff056224 */ /* 0x000fca00078e0007 */
[----:B------:R0:W-:Y:S01]  /*6890*/  @P6 STG.E.U16 desc[UR38][R4.64+0x42], R43 ;  /* 0x0000422b04006986 */ /* 0x0001e2000c101526 */
[C---:B------:R-:W-:Y:S02]  /*68a0*/  ISETP.GT.AND P6, PT, R3.reuse, 0x80, P5 ;  /* 0x000000800300780c */ /* 0x040fe40002fc4270 */
[----:B------:R-:W-:-:S11]  /*68b0*/  ISETP.GT.AND P5, PT, R3, 0x88, P5 ;  /* 0x000000880300780c */ /* 0x000fd60002fa4270 */
[----:B0-----:R-:W-:Y:S02]  /*68c0*/  @P6 IMAD.MOV.U32 R4, RZ, RZ, R12 ;  /* 0x000000ffff046224 */ /* 0x001fe400078e000c */
[----:B------:R-:W-:-:S05]  /*68d0*/  @P6 IMAD.MOV.U32 R5, RZ, RZ, R13 ;  /* 0x000000ffff056224 */ /* 0x000fca00078e000d */
[----:B------:R0:W-:Y:S01]  /*68e0*/  @P6 STG.E.U16 desc[UR38][R4.64+0x50], R44 ;  /* 0x0000502c04006986 */ /* 0x0001e2000c101526 */
[C---:B------:R-:W-:Y:S02]  /*68f0*/  ISETP.GT.AND P6, PT, R3.reuse, 0x80, P4 ;  /* 0x000000800300780c */ /* 0x040fe400027c4270 */
[----:B------:R-:W-:-:S11]  /*6900*/  ISETP.GT.AND P4, PT, R3, 0x88, P4 ;  /* 0x000000880300780c */ /* 0x000fd60002784270 */
[----:B0-----:R-:W-:Y:S02]  /*6910*/  @P6 IMAD.MOV.U32 R4, RZ, RZ, R12 ;  /* 0x000000ffff046224 */ /* 0x001fe400078e000c */
[----:B------:R-:W-:-:S05]  /*6920*/  @P6 IMAD.MOV.U32 R5, RZ, RZ, R13 ;  /* 0x000000ffff056224 */ /* 0x000fca00078e000d */
[----:B------:R0:W-:Y:S02]  /*6930*/  @P6 STG.E.U16 desc[UR38][R4.64+0x52], R45 ;  /* 0x0000522d04006986 */ /* 0x0001e4000c101526 */
[----:B0-----:R-:W-:Y:S02]  /*6940*/  @P5 IMAD.MOV.U32 R4, RZ, RZ, R6 ;  /* 0x000000ffff045224 */ /* 0x001fe400078e0006 */
[----:B------:R-:W-:-:S05]  /*6950*/  @P5 IMAD.MOV.U32 R5, RZ, RZ, R7 ;  /* 0x000000ffff055224 */ /* 0x000fca00078e0007 */
[----:B------:R0:W-:Y:S01]  /*6960*/  @P5 STG.E.U16 desc[UR38][R4.64+0x50], R46 ;  /* 0x0000502e04005986 */ /* 0x0001e2000c101526 */
[C---:B------:R-:W-:Y:S02]  /*6970*/  ISETP.GT.AND P5, PT, R3.reuse, 0x80, P3 ;  /* 0x000000800300780c */ /* 0x040fe40001fa4270 */
[----:B------:R-:W-:Y:S01]  /*6980*/  ISETP.GT.AND P3, PT, R3, 0x88, P3 ;  /* 0x000000880300780c */ /* 0x000fe20001f64270 */
        /* <DEDUP_REMOVED lines=17> */
[----:B------:R0:W-:Y:S02]  /*6aa0*/  @P3 STG.E.U16 desc[UR38][R4.64+0x60], R50 ;  /* 0x0000603204003986 */ /* 0x0001e4000c101526 */
[----:B0-----:R-:W-:Y:S02]  /*6ab0*/  @P0 IMAD.MOV.U32 R4, RZ, RZ, R6 ;  /* 0x000000ffff040224 */ /* 0x001fe400078e0006 */
[----:B------:R-:W-:-:S05]  /*6ac0*/  @P0 IMAD.MOV.U32 R5, RZ, RZ, R7 ;  /* 0x000000ffff050224 */ /* 0x000fca00078e0007 */
[----:B------:R0:W-:Y:S02]  /*6ad0*/  @P0 STG.E.U16 desc[UR38][R4.64+0x62], R51 ;  /* 0x0000623304000986 */ /* 0x0001e4000c101526 */
[----:B0-----:R-:W-:Y:S02]  /*6ae0*/  @P5 IMAD.MOV.U32 R4, RZ, RZ, R12 ;  /* 0x000000ffff045224 */ /* 0x001fe400078e000c */
[----:B------:R-:W-:-:S05]  /*6af0*/  @P5 IMAD.MOV.U32 R5, RZ, RZ, R13 ;  /* 0x000000ffff055224 */ /* 0x000fca00078e000d */
[----:B------:R0:W-:Y:S04]  /*6b00*/  @P5 STG.E.U16 desc[UR38][R4.64+0x70], R52 ;  /* 0x0000703404005986 */ /* 0x0001e8000c101526 */
[----:B------:R1:W-:Y:S01]  /*6b10*/  @P4 STG.E.U16 desc[UR38][R12.64+0x72], R53 ;  /* 0x000072350c004986 */ /* 0x0003e2000c101526 */
[----:B0-----:R-:W-:Y:S02]  /*6b20*/  @P2 IMAD.MOV.U32 R4, RZ, RZ, R6 ;  /* 0x000000ffff042224 */ /* 0x001fe400078e0006 */
[----:B------:R-:W-:-:S05]  /*6b30*/  @P2 IMAD.MOV.U32 R5, RZ, RZ, R7 ;  /* 0x000000ffff052224 */ /* 0x000fca00078e0007 */
[----:B------:R1:W-:Y:S04]  /*6b40*/  @P2 STG.E.U16 desc[UR38][R4.64+0x70], R54 ;  /* 0x0000703604002986 */ /* 0x0003e8000c101526 */
[----:B------:R1:W-:Y:S02]  /*6b50*/  @P1 STG.E.U16 desc[UR38][R6.64+0x72], R55 ;  /* 0x0000723706001986 */ /* 0x0003e4000c101526 */
.L_x_153:
[----:B------:R-:W-:Y:S05]  /*6b60*/  BSYNC B0 ;  /* 0x0000000000007941 */ /* 0x000fea0003800000 */
.L_x_29:
[----:B------:R-:W-:Y:S01]  /*6b70*/  IADD3 R16, P0, R16, UR36, RZ ;  /* 0x0000002410107c10 */ /* 0x000fe2000ff1e0ff */
[----:B------:R-:W-:Y:S01]  /*6b80*/  ULDC.64 UR4, c[0x0][0x650] ;  /* 0x0001940000047ab9 */ /* 0x000fe20000000a00 */
[----:B------:R-:W-:Y:S01]  /*6b90*/  PRMT R3, RZ, 0x7610, R3 ;  /* 0x00007610ff037816 */ /* 0x000fe20000000003 */
[----:B------:R-:W-:Y:S01]  /*6ba0*/  IMAD.MOV.U32 R100, RZ, RZ, -0x1 ;  /* 0xffffffffff647424 */ /* 0x000fe200078e00ff */
[----:B------:R-:W-:Y:S01]  /*6bb0*/  IADD3.X R17, R17, UR42, RZ, P0, !PT ;  /* 0x0000002a11117c10 */ /* 0x000fe200087fe4ff */
[----:B------:R-:W-:Y:S01]  /*6bc0*/  IMAD.MOV.U32 R19, RZ, RZ, -0x1 ;  /* 0xffffffffff137424 */ /* 0x000fe200078e00ff */
[----:B------:R-:W-:-:S04]  /*6bd0*/  ISETP.GE.U32.AND P0, PT, R16, UR4, PT ;  /* 0x0000000410007c0c */ /* 0x000fc8000bf06070 */
[----:B------:R-:W-:-:S13]  /*6be0*/  ISETP.GE.U32.AND.EX P0, PT, R17, UR5, PT, P0 ;  /* 0x0000000511007c0c */ /* 0x000fda000bf06100 */
[----:B------:R-:W-:Y:S05]  /*6bf0*/  @P0 BRA `(.L_x_154) ;  /* 0x0000000400500947 */ /* 0x000fea0003800000 */
[----:B0-----:R-:W0:Y:S01]  /*6c00*/  LDC.64 R10, c[0x0][0x628] ;  /* 0x00018a00ff0a7b82 */ /* 0x001e220000000a00 */
[----:B-1----:R-:W1:Y:S01]  /*6c10*/  S2R R12, SR_CTAID.X ;  /* 0x00000000000c7919 */ /* 0x002e620000002500 */
[----:B----4-:R-:W-:Y:S02]  /*6c20*/  IMAD.MOV.U32 R8, RZ, RZ, R16 ;  /* 0x000000ffff087224 */ /* 0x010fe400078e0010 */
[----:B------:R-:W-:Y:S01]  /*6c30*/  IMAD.MOV.U32 R9, RZ, RZ, R17 ;  /* 0x000000ffff097224 */ /* 0x000fe200078e0011 */
[----:B------:R-:W4:Y:S03]  /*6c40*/  S2R R20, SR_CTAID.Y ;  /* 0x0000000000147919 */ /* 0x000f260000002600 */
[----:B------:R-:W1:Y:S08]  /*6c50*/  LDC R0, c[0x0][0x630] ;  /* 0x00018c00ff007b82 */ /* 0x000e700000000800 */
[----:B------:R-:W1:Y:S01]  /*6c60*/  LDC.64 R14, c[0x0][0x620] ;  /* 0x00018800ff0e7b82 */ /* 0x000e620000000a00 */
[----:B0-----:R-:W-:-:S04]  /*6c70*/  ISETP.NE.U32.AND P0, PT, R10, RZ, PT ;  /* 0x000000ff0a00720c */ /* 0x001fc80003f05070 */
[----:B------:R-:W-:-:S13]  /*6c80*/  ISETP.NE.AND.EX P0, PT, R11, RZ, PT, P0 ;  /* 0x000000ff0b00720c */ /* 0x000fda0003f05300 */
[----:B-1--4-:R-:W-:Y:S05]  /*6c90*/  @!P0 BRA `(.L_x_155) ;  /* 0x0000000000288947 */ /* 0x012fea0003800000 */
        /* <DEDUP_REMOVED lines=10> */
.L_x_155:
[-CC-:B------:R-:W-:Y:S01]  /*6d40*/  SHF.R.U64 R19, R8, R0.reuse, R9.reuse ;  /* 0x0000000008137219 */ /* 0x180fe20000001209 */
[----:B------:R-:W0:Y:S01]  /*6d50*/  LDC.64 R26, c[0x0][0x640] ;  /* 0x00019000ff1a7b82 */ /* 0x000e220000000a00 */
[----:B------:R-:W-:Y:S01]  /*6d60*/  SHF.R.U32.HI R0, RZ, R0, R9 ;  /* 0x00000000ff007219 */ /* 0x000fe20000011609 */
[----:B------:R-:W-:Y:S01]  /*6d70*/  ULDC UR4, c[0x0][0x150] ;  /* 0x0000540000047ab9 */ /* 0x000fe20000000800 */
[----:B------:R-:W-:Y:S02]  /*6d80*/  IADD3 R3, P0, RZ, -R19, RZ ;  /* 0x80000013ff037210 */ /* 0x000fe40007f1e0ff */
[----:B------:R-:W-:-:S03]  /*6d90*/  I2FP.F32.U32 R7, R12 ;  /* 0x0000000c00077245 */ /* 0x000fc60000201000 */
[----:B------:R-:W1:Y:S01]  /*6da0*/  LDC R6, c[0x0][0x618] ;  /* 0x00018600ff067b82 */ /* 0x000e620000000800 */
[----:B------:R-:W-:Y:S02]  /*6db0*/  IMAD.X R5, RZ, RZ, ~R0, P0 ;  /* 0x000000ffff057224 */ /* 0x000fe400000e0e00 */
[----:B------:R-:W-:Y:S01]  /*6dc0*/  FMUL R7, R7, UR4 ;  /* 0x0000000407077c20 */ /* 0x000fe20008400000 */
[----:B------:R-:W-:Y:S01]  /*6dd0*/  ULDC UR4, c[0x0][0x154] ;  /* 0x0000550000047ab9 */ /* 0x000fe20000000800 */
[-C--:B------:R-:W-:Y:S02]  /*6de0*/  IMAD R0, R5, R14.reuse, RZ ;  /* 0x0000000e05007224 */ /* 0x080fe400078e02ff */
[C---:B------:R-:W-:Y:S01]  /*6df0*/  IMAD.WIDE.U32 R4, R3.reuse, R14, R16 ;  /* 0x0000000e03047225 */ /* 0x040fe200078e0010 */
[----:B------:R-:W4:Y:S01]  /*6e00*/  LDC R8, c[0x0][0x608] ;  /* 0x00018200ff087b82 */ /* 0x000f220000000800 */
[----:B------:R-:W2:Y:S02]  /*6e10*/  F2I.U32.TRUNC.NTZ R7, R7 ;  /* 0x0000000700077305 */ /* 0x000ea4000020f000 */
[----:B------:R-:W-:Y:S01]  /*6e20*/  IMAD R3, R3, R15, R0 ;  /* 0x0000000f03037224 */ /* 0x000fe200078e0200 */
[----:B------:R-:W-:-:S03]  /*6e30*/  I2FP.F32.U32 R0, R20 ;  /* 0x0000001400007245 */ /* 0x000fc60000201000 */
[----:B------:R-:W-:Y:S01]  /*6e40*/  IMAD.IADD R3, R5, 0x1, R3 ;  /* 0x0000000105037824 */ /* 0x000fe200078e0203 */
[----:B------:R-:W3:Y:S01]  /*6e50*/  LDC R11, c[0x0][0x658] ;  /* 0x00019600ff0b7b82 */ /* 0x000ee20000000800 */
[----:B0-----:R-:W-:-:S04]  /*6e60*/  ISETP.NE.U32.AND P0, PT, R26, RZ, PT ;  /* 0x000000ff1a00720c */ /* 0x001fc80003f05070 */
[----:B------:R-:W-:-:S03]  /*6e70*/  ISETP.NE.AND.EX P0, PT, R27, RZ, PT, P0 ;  /* 0x000000ff1b00720c */ /* 0x000fc60003f05300 */
[----:B------:R-:W0:Y:S01]  /*6e80*/  LDC R9, c[0x0][0x144] ;  /* 0x00005100ff097b82 */ /* 0x000e220000000800 */
[-C--:B-1----:R-:W-:Y:S01]  /*6e90*/  SHF.R.U64 R10, R4, R6.reuse, R3 ;  /* 0x00000006040a7219 */ /* 0x082fe20000001203 */
[----:B--2---:R-:W-:Y:S01]  /*6ea0*/  IMAD.MOV R7, RZ, RZ, -R7 ;  /* 0x000000ffff077224 */ /* 0x004fe200078e0a07 */
[----:B------:R-:W-:Y:S01]  /*6eb0*/  SHF.R.U32.HI R3, RZ, R6, R3 ;  /* 0x00000006ff037219 */ /* 0x000fe20000011603 */
[----:B------:R-:W-:-:S04]  /*6ec0*/  FMUL R6, R0, UR4 ;  /* 0x0000000400067c20 */ /* 0x000fc80008400000 */
[----:B------:R-:W1:Y:S01]  /*6ed0*/  LDC R21, c[0x0][0x148] ;  /* 0x00005200ff157b82 */ /* 0x000e620000000800 */
[----:B------:R2:W0:Y:S01]  /*6ee0*/  F2I.U32.TRUNC.NTZ R14, R6 ;  /* 0x00000006000e7305 */ /* 0x000422000020f000 */
[-CC-:B----4-:R-:W-:Y:S02]  /*6ef0*/  SHF.R.U64 R13, R10, R8.reuse, R3.reuse ;  /* 0x000000080a0d7219 */ /* 0x190fe40000001203 */
[----:B------:R-:W-:-:S04]  /*6f00*/  SHF.R.U32.HI R0, RZ, R8, R3 ;  /* 0x00000008ff007219 */ /* 0x000fc80000011603 */
[----:B------:R-:W4:Y:S01]  /*6f10*/  LDC R24, c[0x0][0x600] ;  /* 0x00018000ff187b82 */ /* 0x000f220000000800 */
[-CC-:B---3--:R-:W-:Y:S02]  /*6f20*/  SHF.R.U64 R15, R13, R11.reuse, R0.reuse ;  /* 0x0000000b0d0f7219 */ /* 0x188fe40000001200 */
[----:B------:R-:W-:-:S03]  /*6f30*/  SHF.R.U32.HI R5, RZ, R11, R0 ;  /* 0x0000000bff057219 */ /* 0x000fc60000011600 */
[----:B------:R-:W-:Y:S02]  /*6f40*/  IMAD.MOV.U32 R4, RZ, RZ, R15 ;  /* 0x000000ffff047224 */ /* 0x000fe400078e000f */
[----:B------:R-:W3:Y:S01]  /*6f50*/  LDC R28, c[0x0][0x648] ;  /* 0x00019200ff1c7b82 */ /* 0x000ee20000000800 */
[----:B0-----:R-:W-:-:S07]  /*6f60*/  IMAD R25, R9, R7, R12 ;  /* 0x0000000709197224 */ /* 0x001fce00078e020c */
[----:B------:R-:W0:Y:S08]  /*6f70*/  LDC R29, c[0x0][0x638] ;  /* 0x00018e00ff1d7b82 */ /* 0x000e300000000800 */
[----:B------:R-:W0:Y:S01]  /*6f80*/  LDC R30, c[0x0][0x610] ;  /* 0x00018400ff1e7b82 */ /* 0x000e220000000800 */
[----:B-12-4-:R-:W-:Y:S05]  /*6f90*/  @!P0 BRA `(.L_x_156) ;  /* 0x0000000000288947 */ /* 0x016fea0003800000 */
        /* <DEDUP_REMOVED lines=10> */
.L_x_156:
[----:B------:R-:W-:Y:S01]  /*7040*/  ISETP.NE.AND P0, PT, R2, 0x1, PT ;  /* 0x000000010200780c */ /* 0x000fe20003f05270 */
[----:B------:R-:W-:Y:S01]  /*7050*/  IMAD.MOV R14, RZ, RZ, -R14 ;  /* 0x000000ffff0e7224 */ /* 0x000fe200078e0a0e */
[----:B---3--:R-:W-:Y:S01]  /*7060*/  SHF.R.U64 R3, R4, R28, R5 ;  /* 0x0000001c04037219 */ /* 0x008fe20000001205 */
[----:B------:R-:W-:Y:S01]  /*7070*/  VIADD R5, R24, 0xffffffff ;  /* 0xffffffff18057836 */ /* 0x000fe20000000000 */
[----:B------:R-:W-:-:S03]  /*7080*/  LOP3.LUT R0, R13, R98, RZ, 0xc0, !PT ;  /* 0x000000620d007212 */ /* 0x000fc600078ec0ff */
[----:B------:R-:W-:Y:S01]  /*7090*/  IMAD.MOV R4, RZ, RZ, -R3 ;  /* 0x000000ffff047224 */ /* 0x000fe200078e0a03 */
[----:B------:R-:W-:Y:S01]  /*70a0*/  LOP3.LUT R10, R10, R5, RZ, 0xc0, !PT ;  /* 0x000000050a0a7212 */ /* 0x000fe200078ec0ff */
[----:B------:R-:W-:Y:S02]  /*70b0*/  IMAD R0, R91, R3, R0 ;  /* 0x000000035b007224 */ /* 0x000fe400078e0200 */
[----:B0-----:R-:W-:Y:S02]  /*70c0*/  IMAD R3, R4, R29, R15 ;  /* 0x0000001d04037224 */ /* 0x001fe400078e020f */
[----:B------:R-:W-:Y:S02]  /*70d0*/  @P0 IMAD R25, R21, R14, R20 ;  /* 0x0000000e15190224 */ /* 0x000fe400078e0214 */
[----:B------:R-:W-:Y:S02]  /*70e0*/  IMAD R5, R3, R24, R10 ;  /* 0x0000001803057224 */ /* 0x000fe400078e020a */
[----:B------:R-:W-:-:S02]  /*70f0*/  IMAD R0, R0, R30, R25 ;  /* 0x0000001e00007224 */ /* 0x000fc400078e0219 */
[----:B------:R-:W-:-:S03]  /*7100*/  IMAD.MOV.U32 R4, RZ, RZ, 0x1 ;  /* 0x00000001ff047424 */ /* 0x000fc600078e00ff */
[----:B------:R-:W-:Y:S02]  /*7110*/  SEL R100, R5, R0, !P0 ;  /* 0x0000000005647207 */ /* 0x000fe40004000000 */
[----:B------:R-:W-:Y:S02]  /*7120*/  PRMT R3, R4, 0x7610, R3 ;  /* 0x0000761004037816 */ /* 0x000fe40000000003 */
[----:B------:R-:W-:-:S07]  /*7130*/  SEL R0, R0, R5, !P0 ;  /* 0x0000000500007207 */ /* 0x000fce0004000000 */
.L_x_154:
[----:B------:R-:W-:Y:S01]  /*7140*/  LOP3.LUT P0, RZ, R3, 0xff, RZ, 0xc0, !PT ;  /* 0x000000ff03ff7812 */ /* 0x000fe2000780c0ff */
[----:B------:R-:W-:-:S12]  /*7150*/  IMAD.MOV.U32 R107, RZ, RZ, R0 ;  /* 0x000000ffff6b7224 */ /* 0x000fd800078e0000 */
[----:B------:R-:W-:Y:S05]  /*7160*/  @P0 BRA `(.L_x_157) ;  /* 0xffffffa000600947 */ /* 0x000fea000383ffff */
[----:B------:R-:W-:Y:S05]  /*7170*/  EXIT ;  /* 0x000000000000794d */ /* 0x000fea0003800000 */
.L_x_4:
        /* <DEDUP_REMOVED lines=26> */
.L_x_159:
[--C-:B------:R-:W-:Y:S01]  /*7320*/  SHF.R.U64 R14, R12, R20, R13.reuse ;  /* 0x000000140c0e7219 */ /* 0x100fe2000000120d */
[----:B------:R-:W0:Y:S01]  /*7330*/  LDC R24, c[0x0][0x618] ;  /* 0x00018600ff187b82 */ /* 0x000e220000000800 */
[----:B------:R-:W-:Y:S01]  /*7340*/  I2FP.F32.U32 R8, R6 ;  /* 0x0000000600087245 */ /* 0x000fe20000201000 */
[----:B------:R-:W-:Y:S01]  /*7350*/  ULDC UR4, c[0x0][0x150] ;  /* 0x0000540000047ab9 */ /* 0x000fe20000000800 */
[----:B------:R-:W-:Y:S02]  /*7360*/  SHF.R.U32.HI R7, RZ, R20, R13 ;  /* 0x00000014ff077219 */ /* 0x000fe4000001160d */
[----:B------:R-:W-:Y:S01]  /*7370*/  IADD3 R11, P0, RZ, -R14, RZ ;  /* 0x8000000eff0b7210 */ /* 0x000fe20007f1e0ff */
[----:B------:R-:W-:Y:S01]  /*7380*/  FMUL R13, R8, UR4 ;  /* 0x00000004080d7c20 */ /* 0x000fe20008400000 */
[----:B------:R-:W-:Y:S01]  /*7390*/  ULDC UR4, c[0x0][0x154] ;  /* 0x0000550000047ab9 */ /* 0x000fe20000000800 */
[----:B------:R-:W1:Y:S02]  /*73a0*/  LDC.64 R26, c[0x0][0x640] ;  /* 0x00019000ff1a7b82 */ /* 0x000e640000000a00 */
[----:B------:R-:W-:-:S02]  /*73b0*/  IMAD.X R7, RZ, RZ, ~R7, P0 ;  /* 0x000000ffff077224 */ /* 0x000fc400000e0e07 */
[----:B------:R-:W2:Y:S01]  /*73c0*/  F2I.U32.TRUNC.NTZ R13, R13 ;  /* 0x0000000d000d7305 */ /* 0x000ea2000020f000 */
[----:B------:R-:W-:-:S03]  /*73d0*/  IMAD.WIDE.U32 R8, R11, R22, R16 ;  /* 0x000000160b087225 */ /* 0x000fc600078e0010 */
[----:B------:R-:W3:Y:S01]  /*73e0*/  LDC R15, c[0x0][0x144] ;  /* 0x00005100ff0f7b82 */ /* 0x000ee20000000800 */
[----:B------:R-:W-:-:S04]  /*73f0*/  IMAD R10, R7, R22, RZ ;  /* 0x00000016070a7224 */ /* 0x000fc800078e02ff */
[----:B------:R-:W-:Y:S02]  /*7400*/  IMAD R7, R11, R23, R10 ;  /* 0x000000170b077224 */ /* 0x000fe400078e020a */
[----:B------:R-:W-:Y:S01]  /*7410*/  IMAD.MOV.U32 R10, RZ, RZ, -0x1 ;  /* 0xffffffffff0a7424 */ /* 0x000fe200078e00ff */
[----:B------:R-:W4:Y:S01]  /*7420*/  LDC R20, c[0x0][0x608] ;  /* 0x00018200ff147b82 */ /* 0x000f220000000800 */
[----:B------:R-:W-:Y:S01]  /*7430*/  IMAD.IADD R7, R9, 0x1, R7 ;  /* 0x0000000109077824 */ /* 0x000fe200078e0207 */
[----:B------:R-:W-:-:S04]  /*7440*/  I2FP.F32.U32 R9, R5 ;  /* 0x0000000500097245 */ /* 0x000fc80000201000 */
[-C--:B0-----:R-:W-:Y:S01]  /*7450*/  SHF.R.U64 R12, R8, R24.reuse, R7 ;  /* 0x00000018080c7219 */ /* 0x081fe20000001207 */
[----:B--2---:R-:W-:Y:S01]  /*7460*/  IMAD.MOV R8, RZ, RZ, -R13 ;  /* 0x000000ffff087224 */ /* 0x004fe200078e0a0d */
[----:B------:R-:W0:Y:S01]  /*7470*/  LDC R11, c[0x0][0x658] ;  /* 0x00019600ff0b7b82 */ /* 0x000e220000000800 */
[----:B-1----:R-:W-:Y:S01]  /*7480*/  ISETP.NE.U32.AND P0, PT, R26, RZ, PT ;  /* 0x000000ff1a00720c */ /* 0x002fe20003f05070 */
[----:B------:R-:W-:Y:S01]  /*7490*/  FMUL R9, R9, UR4 ;  /* 0x0000000409097c20 */ /* 0x000fe20008400000 */
[----:B------:R-:W-:Y:S02]  /*74a0*/  SHF.R.U32.HI R7, RZ, R24, R7 ;  /* 0x00000018ff077219 */ /* 0x000fe40000011607 */
[----:B------:R-:W-:-:S03]  /*74b0*/  ISETP.NE.AND.EX P0, PT, R27, RZ, PT, P0 ;  /* 0x000000ff1b00720c */ /* 0x000fc60003f05300 */
[----:B------:R-:W1:Y:S01]  /*74c0*/  LDC R22, c[0x0][0x148] ;  /* 0x00005200ff167b82 */ /* 0x000e620000000800 */
[----:B---3--:R-:W-:Y:S02]  /*74d0*/  IMAD R23, R15, R8, R6 ;  /* 0x000000080f177224 */ /* 0x008fe400078e0206 */
[----:B------:R-:W-:-:S05]  /*74e0*/  IMAD.MOV.U32 R8, RZ, RZ, 0x1 ;  /* 0x00000001ff087424 */ /* 0x000fca00078e00ff */
[----:B------:R-:W2:Y:S01]  /*74f0*/  LDC R21, c[0x0][0x600] ;  /* 0x00018000ff157b82 */ /* 0x000ea20000000800 */
[-CC-:B----4-:R-:W-:Y:S02]  /*7500*/  SHF.R.U64 R15, R12, R20.reuse, R7.reuse ;  /* 0x000000140c0f7219 */ /* 0x190fe40000001207 */
[----:B------:R-:W-:Y:S02]  /*7510*/  SHF.R.U32.HI R6, RZ, R20, R7 ;  /* 0x00000014ff067219 */ /* 0x000fe40000011607 */
[----:B------:R3:W4:Y:S03]  /*7520*/  F2I.U32.TRUNC.NTZ R20, R9 ;  /* 0x0000000900147305 */ /* 0x000726000020f000 */
[----:B------:R-:W1:Y:S01]  /*7530*/  LDC R25, c[0x0][0x648] ;  /* 0x00019200ff197b82 */ /* 0x000e620000000800 */
[-C--:B0-----:R-:W-:Y:S02]  /*7540*/  SHF.R.U64 R19, R15, R11.reuse, R6 ;  /* 0x0000000b0f137219 */ /* 0x081fe40000001206 */
[----:B------:R-:W-:-:S02]  /*7550*/  SHF.L.U32 R10, R10, R11, RZ ;  /* 0x0000000b0a0a7219 */ /* 0x000fc400000006ff */
[-C--:B------:R-:W-:Y:S01]  /*7560*/  SHF.R.U32.HI R7, RZ, R11.reuse, R6 ;  /* 0x0000000bff077219 */ /* 0x080fe20000011606 */
[----:B------:R-:W-:Y:S01]  /*7570*/  IMAD.MOV.U32 R6, RZ, RZ, R19 ;  /* 0x000000ffff067224 */ /* 0x000fe200078e0013 */
[----:B------:R-:W-:Y:S01]  /*7580*/  SHF.L.U32 R24, R8, R11, RZ ;  /* 0x0000000b08187219 */ /* 0x000fe200000006ff */
[----:B------:R-:W0:Y:S01]  /*7590*/  LDC R28, c[0x0][0x638] ;  /* 0x00018e00ff1c7b82 */ /* 0x000e220000000800 */
[----:B------:R-:W-:-:S07]  /*75a0*/  LOP3.LUT R30, RZ, R10, RZ, 0x33, !PT ;  /* 0x0000000aff1e7212 */ /* 0x000fce00078e33ff */
[----:B------:R-:W0:Y:S01]  /*75b0*/  LDC R29, c[0x0][0x610] ;  /* 0x00018400ff1d7b82 */ /* 0x000e220000000800 */
[----:B---34-:R-:W-:Y:S05]  /*75c0*/  @!P0 BRA `(.L_x_160) ;  /* 0x0000000000288947 */ /* 0x018fea0003800000 */
[----:B------:R-:W3:Y:S02]  /*75d0*/  LDC R6, c[0x0][0x64c] ;  /* 0x00019300ff067b82 */ /* 0x000ee40000000800 */
[----:B---3--:R-:W-:-:S05]  /*75e0*/  IADD3 R11, P0, R19, R6, RZ ;  /* 0x00000006130b7210 */ /* 0x008fca0007f1e0ff */
        /* <DEDUP_REMOVED lines=8> */
.L_x_160:
[----:B------:R-:W-:Y:S01]  /*7670*/  ISETP.NE.AND P0, PT, R2, 0x1, PT ;  /* 0x000000010200780c */ /* 0x000fe20003f05270 */
[----:B--2---:R-:W-:Y:S01]  /*7680*/  VIADD R9, R21, 0xffffffff ;  /* 0xffffffff15097836 */ /* 0x004fe20000000000 */
[----:B-1----:R-:W-:Y:S01]  /*7690*/  SHF.R.U64 R7, R6, R25, R7 ;  /* 0x0000001906077219 */ /* 0x002fe20000001207 */
[----:B------:R-:W-:Y:S01]  /*76a0*/  IMAD.MOV R20, RZ, RZ, -R20 ;  /* 0x000000ffff147224 */ /* 0x000fe200078e0a14 */
[----:B------:R-:W-:Y:S02]  /*76b0*/  LOP3.LUT R6, R15, R30, RZ, 0xc0, !PT ;  /* 0x0000001e0f067212 */ /* 0x000fe400078ec0ff */
[----:B------:R-:W-:Y:S01]  /*76c0*/  LOP3.LUT R12, R12, R9, RZ, 0xc0, !PT ;  /* 0x000000090c0c7212 */ /* 0x000fe200078ec0ff */
[----:B------:R-:W-:Y:S02]  /*76d0*/  IMAD.MOV R8, RZ, RZ, -R7 ;  /* 0x000000ffff087224 */ /* 0x000fe400078e0a07 */
[----:B------:R-:W-:Y:S02]  /*76e0*/  IMAD R6, R24, R7, R6 ;  /* 0x0000000718067224 */ /* 0x000fe400078e0206 */
[----:B------:R-:W-:-:S02]  /*76f0*/  IMAD.MOV.U32 R9, RZ, RZ, 0x1 ;  /* 0x00000001ff097424 */ /* 0x000fc400078e00ff */
[----:B------:R-:W-:Y:S02]  /*7700*/  @P0 IMAD R23, R22, R20, R5 ;  /* 0x0000001416170224 */ /* 0x000fe400078e0205 */
[----:B0-----:R-:W-:Y:S02]  /*7710*/  IMAD R5, R8, R28, R19 ;  /* 0x0000001c08057224 */ /* 0x001fe400078e0213 */
[----:B------:R-:W-:Y:S02]  /*7720*/  IMAD R19, R6, R29, R23 ;  /* 0x0000001d06137224 */ /* 0x000fe400078e0217 */
[----:B------:R-:W-:Y:S02]  /*7730*/  IMAD R6, R5, R21, R12 ;  /* 0x0000001505067224 */ /* 0x000fe400078e020c */
[----:B------:R-:W-:-:S03]  /*7740*/  IMAD.MOV.U32 R8, RZ, RZ, R14 ;  /* 0x000000ffff087224 */ /* 0x000fc600078e000e */
[----:B------:R-:W-:Y:S02]  /*7750*/  SEL R20, R6, R19, !P0 ;  /* 0x0000001306147207 */ /* 0x000fe40004000000 */
[----:B------:R-:W-:-:S07]  /*7760*/  SEL R19, R19, R6, !P0 ;  /* 0x0000000613137207 */ /* 0x000fce0004000000 */
.L_x_158:
[----:B------:R-:W-:-:S08]  /*7770*/  NOP ;  /* 0x0000000000007918 */ /* 0x000fd00000000000 */
[----:B------:R-:W0:-:S00]  /*7780*/  USETMAXREG.DEALLOC.CTAPOOL 0x28 ;  /* 0x00000028000079c8 */ /* 0x000e0000080e0500 */
[----:B0-----:R-:W-:-:S13]  /*7790*/  ISETP.NE.AND P0, PT, R0, RZ, PT ;  /* 0x000000ff0000720c */ /* 0x001fda0003f05270 */
[----:B------:R-:W-:Y:S05]  /*77a0*/  @P0 EXIT ;  /* 0x000000000000094d */ /* 0x000fea0003800000 */
[----:B------:R-:W-:Y:S01]  /*77b0*/  LOP3.LUT P0, RZ, R9, 0xff, RZ, 0xc0, !PT ;  /* 0x000000ff09ff7812 */ /* 0x000fe2000780c0ff */
[----:B------:R-:W-:Y:S02]  /*77c0*/  IMAD.MOV.U32 R0, RZ, RZ, 0x1 ;  /* 0x00000001ff007424 */ /* 0x000fe400078e00ff */
[----:B------:R-:W-:-:S10]  /*77d0*/  IMAD.MOV.U32 R12, RZ, RZ, RZ ;  /* 0x000000ffff0c7224 */ /* 0x000fd400078e00ff */
[----:B------:R-:W-:Y:S05]  /*77e0*/  @!P0 BRA `(.L_x_161) ;  /* 0x0000000c00148947 */ /* 0x000fea0003800000 */
[----:B------:R-:W0:Y:S01]  /*77f0*/  LDC R0, c[0x0][0x28c] ;  /* 0x0000a300ff007b82 */ /* 0x000e220000000800 */
[----:B------:R-:W-:Y:S01]  /*7800*/  LOP3.LUT P0, RZ, R3, 0x1f, RZ, 0xc0, !PT ;  /* 0x0000001f03ff7812 */ /* 0x000fe2000780c0ff */
[----:B------:R-:W-:Y:S01]  /*7810*/  ULDC UR5, c[0x0][0x658] ;  /* 0x0001960000057ab9 */ /* 0x000fe20000000800 */
[----:B------:R-:W-:Y:S01]  /*7820*/  UMOV UR6, 0xffffffff ;  /* 0xffffffff00067882 */ /* 0x000fe20000000000 */
[----:B------:R-:W-:Y:S01]  /*7830*/  BSSY B0, `(.L_x_161) ;  /* 0x00000c0000007945 */ /* 0x000fe20003800000 */
[----:B------:R-:W-:Y:S01]  /*7840*/  USHF.L.U32 UR6, UR6, UR5, URZ ;  /* 0x0000000506067299 */ /* 0x000fe2000800063f */
[C---:B------:R-:W-:Y:S01]  /*7850*/  ISETP.NE.AND P2, PT, R4.reuse, RZ, PT ;  /* 0x000000ff0400720c */ /* 0x040fe20003f45270 */
[----:B------:R-:W-:Y:S01]  /*7860*/  IMAD.MOV.U32 R13, RZ, RZ, 0x1 ;  /* 0x00000001ff0d7424 */ /* 0x000fe200078e00ff */
[----:B------:R-:W-:Y:S01]  /*7870*/  ISETP.NE.OR P0, PT, R4, RZ, !P0 ;  /* 0x000000ff0400720c */ /* 0x000fe20004705670 */
[----:B------:R-:W-:Y:S01]  /*7880*/  IMAD.MOV.U32 R12, RZ, RZ, RZ ;  /* 0x000000ffff0c7224 */ /* 0x000fe200078e00ff */
[----:B------:R-:W-:Y:S01]  /*7890*/  LOP3.LUT R11, R18, 0x2, RZ, 0xfc, !PT ;  /* 0x00000002120b7812 */ /* 0x000fe200078efcff */
[----:B------:R-:W-:Y:S01]  /*78a0*/  ULDC UR4, c[0x0][0x600] ;  /* 0x0001800000047ab9 */ /* 0x000fe20000000800 */
[----:B------:R-:W-:Y:S01]  /*78b0*/  UMOV UR7, 0x1 ;  /* 0x0000000100077882 */ /* 0x000fe20000000000 */
[----:B------:R-:W-:-:S02]  /*78c0*/  UIADD3 UR15, UR4, -0x1, URZ ;  /* 0xffffffff040f7890 */ /* 0x000fc4000fffe03f */
[----:B------:R-:W-:Y:S02]  /*78d0*/  USHF.L.U32 UR17, UR7, UR5, URZ ;  /* 0x0000000507117299 */ /* 0x000fe4000800063f */
[----:B------:R-:W-:Y:S01]  /*78e0*/  ULOP3.LUT UR16, URZ, UR6, URZ, 0x33, !UPT ;  /* 0x000000063f107292 */ /* 0x000fe2000f8e333f */
[----:B------:R-:W-:Y:S01]  /*78f0*/  ULDC.64 UR20, c[0x0][0x198] ;  /* 0x0000660000147ab9 */ /* 0x000fe20000000a00 */
[----:B0-----:R-:W-:-:S05]  /*7900*/  VIADD R0, R0, 0x1f ;  /* 0x0000001f00007836 */ /* 0x001fca0000000000 */
[----:B------:R-:W-:-:S04]  /*7910*/  SHF.R.S32.HI R3, RZ, 0x1f, R0 ;  /* 0x0000001fff037819 */ /* 0x000fc80000011400 */
[----:B------:R-:W-:Y:S01]  /*7920*/  LEA.HI R3, R3, R0, RZ, 0x5 ;  /* 0x0000000003037211 */ /* 0x000fe200078f28ff */
[----:B------:R-:W-:-:S03]  /*7930*/  IMAD.MOV.U32 R0, RZ, RZ, 0x1 ;  /* 0x00000001ff007424 */ /* 0x000fc600078e00ff */
[----:B------:R-:W-:-:S05]  /*7940*/  SHF.R.S32.HI R3, RZ, 0x5, R3 ;  /* 0x00000005ff037819 */ /* 0x000fca0000011403 */
[----:B------:R-:W-:-:S07]  /*7950*/  VIADD R10, R3, 0x1 ;  /* 0x00000001030a7836 */ /* 0x000fce0000000000 */
.L_x_173:
[----:B------:R-:W-:-:S03]  /*7960*/  UMOV UR4, 0xffffffff ;  /* 0xffffffff00047882 */ /* 0x000fc60000000000 */
[----:B------:R-:W-:Y:S05]  /*7970*/  BRA.DIV UR4, `(.L_x_162) ;  /* 0x0000001204987947 */ /* 0x000fea000b800000 */
[----:B------:R-:W-:-:S13]  /*7980*/  ELECT P6, URZ, PT ;  /* 0x00000000003f782f */ /* 0x000fda00038c0000 */
.L_x_191:
[----:B------:R-:W0:Y:S01]  /*7990*/  LDC R4, c[0x0][0x28c] ;  /* 0x0000a300ff047b82 */ /* 0x000e220000000800 */
[----:B------:R-:W-:Y:S01]  /*79a0*/  BSSY B1, `(.L_x_163) ;  /* 0x0000037000017945 */ /* 0x000fe20003800000 */
[----:B0-----:R-:W-:-:S13]  /*79b0*/  ISETP.LT.OR P6, PT, R4, 0x1, !P6 ;  /* 0x000000010400780c */ /* 0x001fda00077c1670 */
[----:B------:R-:W-:Y:S05]  /*79c0*/  @P6 BRA `(.L_x_164) ;  /* 0x0000000000d06947 */ /* 0x000fea0003800000 */
[----:B------:R-:W-:Y:S02]  /*79d0*/  IMAD.SHL.U32 R20, R20, 0x40, RZ ;  /* 0x0000004014147824 */ /* 0x000fe400078e00ff */
[----:B------:R-:W-:Y:S02]  /*79e0*/  IMAD.SHL.U32 R19, R19, 0x100, RZ ;  /* 0x0000010013137824 */ /* 0x000fe400078e00ff */
[----:B------:R-:W-:Y:S02]  /*79f0*/  IMAD.MOV.U32 R21, RZ, RZ, RZ ;  /* 0x000000ffff157224 */ /* 0x000fe400078e00ff */
[----:B------:R-:W-:Y:S02]  /*7a00*/  IMAD.MOV.U32 R4, RZ, RZ, R10 ;  /* 0x000000ffff047224 */ /* 0x000fe400078e000a */
[----:B------:R-:W-:Y:S02]  /*7a10*/  IMAD.MOV.U32 R5, RZ, RZ, R0 ;  /* 0x000000ffff057224 */ /* 0x000fe400078e0000 */
[----:B------:R-:W-:-:S07]  /*7a20*/  IMAD.MOV.U32 R6, RZ, RZ, R12 ;  /* 0x000000ffff067224 */ /* 0x000fce00078e000c */
.L_x_168:
[----:B------:R-:W0:Y:S01]  /*7a30*/  S2R R14, SR_CgaCtaId ;  /* 0x00000000000e7919 */ /* 0x000e220000008800 */
[----:B------:R-:W-:Y:S01]  /*7a40*/  MOV R7, 0x400 ;  /* 0x0000040000077802 */ /* 0x000fe20000000f00 */
[----:B------:R-:W1:Y:S03]  /*7a50*/  @!P2 LDC R9, c[0x0][0x500] ;  /* 0x00014000ff09ab82 */ /* 0x000e660000000800 */
[----:B0-----:R-:W-:Y:S02]  /*7a60*/  LEA R15, R14, R7, 0x18 ;  /* 0x000000070e0f7211 */ /* 0x001fe400078ec0ff */
[----:B------:R-:W-:-:S03]  /*7a70*/  SHF.L.U32 R7, R5, 0x1f, RZ ;  /* 0x0000001f05077819 */ /* 0x000fc600000006ff */
[----:B------:R-:W-:-:S04]  /*7a80*/  IMAD R14, R6, 0x8, R15 ;  /* 0x00000008060e7824 */ /* 0x000fc800078e020f */
[----:B------:R-:W0:Y:S02]  /*7a90*/  SYNCS.PHASECHK.TRANS64.TRYWAIT P1, [R14+URZ+0x58], R7 ;  /* 0x000058070e0075a7 */ /* 0x000e24000802017f */
[----:B01----:R-:W-:Y:S05]  /*7aa0*/  @!P1 BRA `(.L_x_165) ;  /* 0x00000010006c9947 */ /* 0x003fea0003800000 */
.L_x_192:
[----:B0-----:R-:W-:Y:S01]  /*7ab0*/  PRMT R7, R11, 0x9910, RZ ;  /* 0x000099100b077816 */ /* 0x001fe200000000ff */
[----:B------:R0:W-:Y:S03]  /*7ac0*/  @!P2 SYNCS.ARRIVE.TRANS64 RZ, [R14+URZ], R9 ;  /* 0x000000090effa9a7 */ /* 0x0001e6000800003f */
[----:B------:R-:W-:-:S13]  /*7ad0*/  ISETP.NE.AND P1, PT, R7, 0x2, PT ;  /* 0x000000020700780c */ /* 0x000fda0003f25270 */
[----:B0-----:R-:W-:Y:S05]  /*7ae0*/  @P1 BRA `(.L_x_166) ;  /* 0x0000000000041947 */ /* 0x001fea0003800000 */
[----:B------:R-:W-:Y:S01]  /*7af0*/  BPT.TRAP 0x1 ;  /* 0x000000040000795c */ /* 0x000fe20000300000 */
.L_x_166:
[----:B------:R-:W-:Y:S05]  /*7b00*/  @P0 BRA `(.L_x_167) ;  /* 0x0000000000040947 */ /* 0x000fea0003800000 */
[----:B------:R-:W-:Y:S01]  /*7b10*/  BPT.TRAP 0x1 ;  /* 0x000000040000795c */ /* 0x000fe20000300000 */
.L_x_167:
[--C-:B------:R-:W-:Y:S01]  /*7b20*/  IMAD R7, R6, 0x4000, R15.reuse ;  /* 0x0000400006077824 */ /* 0x100fe200078e020f */
[----:B------:R-:W-:Y:S01]  /*7b30*/  R2UR UR9, R14 ;  /* 0x000000000e0972ca */ /* 0x000fe200000e0000 */
[----:B------:R-:W-:Y:S01]  /*7b40*/  IMAD R15, R6, 0x1000, R15 ;  /* 0x00001000060f7824 */ /* 0x000fe200078e020f */
[----:B------:R-:W-:Y:S01]  /*7b50*/  UIADD3 UR4, UP0, UR20, 0xf0, URZ ;  /* 0x000000f014047890 */ /* 0x000fe2000ff1e03f */
[----:B------:R-:W-:Y:S01]  /*7b60*/  VIADD R4, R4, 0xffffffff ;  /* 0xffffffff04047836 */ /* 0x000fe20000000000 */
[----:B------:R-:W-:Y:S01]  /*7b70*/  R2UR UR5, R7 ;  /* 0x00000000070572ca */ /* 0x000fe200000e0000 */
[----:B------:R-:W-:Y:S01]  /*7b80*/  UIADD3 UR22, UP1, UR20, 0x1f0, URZ ;  /* 0x000001f014167890 */ /* 0x000fe2000ff3e03f */
[----:B------:R-:W-:Y:S01]  /*7b90*/  R2UR UR8, R15 ;  /* 0x000000000f0872ca */ /* 0x000fe200000e0000 */
[----:B------:R-:W-:Y:S01]  /*7ba0*/  VIADD R6, R6, 0x1 ;  /* 0x0000000106067836 */ /* 0x000fe20000000000 */
[----:B------:R-:W-:Y:S01]  /*7bb0*/  R2UR UR11, R19 ;  /* 0x00000000130b72ca */ /* 0x000fe200000e0000 */
[----:B------:R-:W-:Y:S01]  /*7bc0*/  UIADD3.X UR23, URZ, UR21, URZ, UP1, !UPT ;  /* 0x000000153f177290 */ /* 0x000fe20008ffe43f */
[C---:B------:R-:W-:Y:S01]  /*7bd0*/  R2UR UR10, R21.reuse ;  /* 0x00000000150a72ca */ /* 0x040fe200000e0000 */
[----:B------:R-:W-:Y:S01]  /*7be0*/  UMOV UR6, 0x0 ;  /* 0x0000000000067882 */ /* 0x000fe20000000000 */
[----:B------:R-:W-:Y:S01]  /*7bf0*/  R2UR UR12, R8 ;  /* 0x00000000080c72ca */ /* 0x000fe200000e0000 */
[----:B------:R-:W-:Y:S01]  /*7c00*/  UMOV UR7, 0x10000000 ;  /* 0x1000000000077882 */ /* 0x000fe20000000000 */
[----:B------:R-:W-:Y:S01]  /*7c10*/  R2UR UR18, R20 ;  /* 0x00000000141272ca */ /* 0x000fe200000e0000 */
[----:B------:R-:W-:Y:S01]  /*7c20*/  VIADD R21, R21, 0x20 ;  /* 0x0000002015157836 */ /* 0x000fe20000000000 */
[----:B------:R-:W-:Y:S01]  /*7c30*/  ISETP.GT.AND P3, PT, R4, 0x1, PT ;  /* 0x000000010400780c */ /* 0x000fe20003f64270 */
[----:B------:R-:W-:Y:S01]  /*7c40*/  UIADD3 UR13, UR5, 0x180, URZ ;  /* 0x00000180050d7890 */ /* 0x000fe2000fffe03f */
[----:B------:R-:W-:Y:S01]  /*7c50*/  ISETP.NE.AND P1, PT, R6, 0xb, PT ;  /* 0x0000000b0600780c */ /* 0x000fe20003f25270 */
[----:B------:R-:W-:-:S02]  /*7c60*/  UIADD3.X UR5, URZ, UR21, URZ, UP0, !UPT ;  /* 0x000000153f057290 */ /* 0x000fc400087fe43f */
[----:B------:R-:W-:Y:S01]  /*7c70*/  UIADD3 UR14, UR8, 0x2c180, URZ ;  /* 0x0002c180080e7890 */ /* 0x000fe2000fffe03f */
[----:B------:R-:W-:Y:S02]  /*7c80*/  SEL R14, RZ, 0x1, P1 ;  /* 0x00000001ff0e7807 */ /* 0x000fe40000800000 */
[----:B------:R-:W-:Y:S01]  /*7c90*/  UMOV UR8, UR13 ;  /* 0x0000000d00087c82 */ /* 0x000fe20008000000 */
[----:B------:R-:W-:Y:S02]  /*7ca0*/  SEL R6, R6, RZ, P1 ;  /* 0x000000ff06067207 */ /* 0x000fe40000800000 */
[----:B------:R-:W-:Y:S01]  /*7cb0*/  LOP3.LUT R5, R5, R14, RZ, 0x3c, !PT ;  /* 0x0000000e05057212 */ /* 0x000fe200078e3cff */
[----:B------:R0:W-:Y:S02]  /*7cc0*/  UTMALDG.3D [UR8], [UR4], desc[UR6] ;  /* 0x00000608040075b4 */ /* 0x0001e40008011000 */
[----:B0-----:R-:W-:Y:S01]  /*7cd0*/  UMOV UR8, UR14 ;  /* 0x0000000e00087c82 */ /* 0x001fe20008000000 */
[----:B------:R-:W-:-:S02]  /*7ce0*/  UMOV UR11, UR18 ;  /* 0x00000012000b7c82 */ /* 0x000fc40008000000 */
[----:B------:R0:W-:Y:S02]  /*7cf0*/  UTMALDG.3D [UR8], [UR22], desc[UR6] ;  /* 0x00000608160075b4 */ /* 0x0001e40008011000 */
[----:B0-----:R-:W-:Y:S05]  /*7d00*/  @P3 BRA `(.L_x_168) ;  /* 0xfffffffc00483947 */ /* 0x001fea000383ffff */
.L_x_164:
[----:B------:R-:W-:Y:S05]  /*7d10*/  BSYNC B1 ;  /* 0x0000000000017941 */ /* 0x000fea0003800000 */
.L_x_163:
[----:B------:R-:W-:Y:S01]  /*7d20*/  LOP3.LUT P3, RZ, R13, 0xff, RZ, 0xc0, !PT ;  /* 0x000000ff0dff7812 */ /* 0x000fe2000786c0ff */
[----:B------:R-:W-:Y:S01]  /*7d30*/  IMAD.IADD R12, R3, 0x1, R12 ;  /* 0x00000001030c7824 */ /* 0x000fe200078e020c */
[----:B------:R-:W-:Y:S01]  /*7d40*/  IADD3 R16, P4, R16, UR36, RZ ;  /* 0x0000002410107c10 */ /* 0x000fe2000ff9e0ff */
[----:B------:R-:W-:Y:S01]  /*7d50*/  ULDC.64 UR4, c[0x0][0x650] ;  /* 0x0001940000047ab9 */ /* 0x000fe20000000a00 */
[----:B------:R-:W-:Y:S01]  /*7d60*/  BSSY B1, `(.L_x_169) ;  /* 0x000006a000017945 */ /* 0x000fe20003800000 */
[----:B------:R-:W-:Y:S01]  /*7d70*/  IMAD.MOV.U32 R19, RZ, RZ, -0x1 ;  /* 0xffffffffff137424 */ /* 0x000fe200078e00ff */
[----:B------:R-:W-:Y:S01]  /*7d80*/  ISETP.GT.U32.AND P1, PT, R12, 0xa, PT ;  /* 0x0000000a0c00780c */ /* 0x000fe20003f24070 */
[----:B------:R-:W-:Y:S01]  /*7d90*/  IMAD.MOV.U32 R20, RZ, RZ, -0x1 ;  /* 0xffffffffff147424 */ /* 0x000fe200078e00ff */
[----:B------:R-:W-:Y:S01]  /*7da0*/  IADD3.X R17, R17, UR42, RZ, P4, !PT ;  /* 0x0000002a11117c10 */ /* 0x000fe2000a7fe4ff */
[----:B------:R-:W-:Y:S01]  /*7db0*/  IMAD.MOV.U32 R8, RZ, RZ, -0x1 ;  /* 0xffffffffff087424 */ /* 0x000fe200078e00ff */
[----:B------:R-:W-:-:S02]  /*7dc0*/  ISETP.LT.U32.AND P1, PT, R3, 0xb, P1 ;  /* 0x0000000b0300780c */ /* 0x000fc40000f21070 */
[----:B------:R-:W-:Y:S01]  /*7dd0*/  PRMT R13, RZ, 0x7610, R13 ;  /* 0x00007610ff0d7816 */ /* 0x000fe2000000000d */
[----:B------:R-:W0:Y:S01]  /*7de0*/  @P3 S2R R5, SR_CgaCtaId ;  /* 0x0000000000053919 */ /* 0x000e220000008800 */
[----:B------:R-:W-:-:S04]  /*7df0*/  @P3 MOV R4, 0x400 ;  /* 0x0000040000043802 */ /* 0x000fc80000000f00 */
[----:B0-----:R-:W-:Y:S01]  /*7e00*/  @P3 LEA R6, R5, R4, 0x18 ;  /* 0x0000000405063211 */ /* 0x001fe200078ec0ff */
[----:B------:R-:W-:-:S03]  /*7e10*/  IMAD.WIDE.U32 R4, R12, -0x45d1745d, RZ ;  /* 0xba2e8ba30c047825 */ /* 0x000fc600078e00ff */
[----:B------:R0:W-:Y:S01]  /*7e20*/  @P3 SYNCS.ARRIVE.TRANS64.A1T0 RZ, [R6+URZ+0xc8], RZ ;  /* 0x0000c8ff06ff39a7 */ /* 0x0001e2000810003f */
[----:B------:R-:W-:Y:S02]  /*7e30*/  ISETP.GE.U32.AND P3, PT, R3, 0xb, PT ;  /* 0x0000000b0300780c */ /* 0x000fe40003f66070 */
[----:B------:R-:W-:Y:S02]  /*7e40*/  SHF.R.U32.HI R7, RZ, 0x3, R5 ;  /* 0x00000003ff077819 */ /* 0x000fe40000011605 */
[----:B------:R-:W-:Y:S02]  /*7e50*/  SEL R5, RZ, 0x1, !P1 ;  /* 0x00000001ff057807 */ /* 0x000fe40004800000 */
[----:B------:R-:W-:Y:S01]  /*7e60*/  ISETP.GE.U32.AND P1, PT, R16, UR4, PT ;  /* 0x0000000410007c0c */ /* 0x000fe2000bf26070 */
[----:B------:R-:W-:Y:S01]  /*7e70*/  IMAD R12, R7, -0xb, R12 ;  /* 0xfffffff5070c7824 */ /* 0x000fe200078e020c */
[----:B------:R-:W-:Y:S02]  /*7e80*/  LOP3.LUT R0, R0, R5, RZ, 0x3c, !PT ;  /* 0x0000000500007212 */ /* 0x000fe400078e3cff */
[----:B------:R-:W-:-:S02]  /*7e90*/  ISETP.GE.U32.AND.EX P1, PT, R17, UR5, PT, P1 ;  /* 0x0000000511007c0c */ /* 0x000fc4000bf26110 */
[----:B------:R-:W-:Y:S02]  /*7ea0*/  PRMT R4, RZ, 0x7610, R4 ;  /* 0x00007610ff047816 */ /* 0x000fe40000000004 */
[----:B------:R-:W-:-:S09]  /*7eb0*/  @P3 LOP3.LUT R0, R0, 0x1, R7, 0x78, !PT ;  /* 0x0000000100003812 */ /* 0x000fd200078e7807 */
[----:B0-----:R-:W-:Y:S05]  /*7ec0*/  @P1 BRA `(.L_x_170) ;  /* 0x00000004004c1947 */ /* 0x001fea0003800000 */
[----:B------:R-:W-:Y:S01]  /*7ed0*/  ULDC.64 UR4, c[0x0][0x628] ;  /* 0x00018a0000047ab9 */ /* 0x000fe20000000a00 */
[----:B------:R-:W0:Y:S01]  /*7ee0*/  S2R R15, SR_CTAID.X ;  /* 0x00000000000f7919 */ /* 0x000e220000002500 */
[----:B------:R-:W-:Y:S01]  /*7ef0*/  ISETP.NE.U32.AND P1, PT, RZ, UR4, PT ;  /* 0x00000004ff007c0c */ /* 0x000fe2000bf25070 */
[----:B------:R-:W-:Y:S01]  /*7f00*/  ULDC UR7, c[0x0][0x630] ;  /* 0x00018c0000077ab9 */ /* 0x000fe20000000800 */
[----:B------:R-:W-:Y:S01]  /*7f10*/  IMAD.MOV.U32 R4, RZ, RZ, R16 ;  /* 0x000000ffff047224 */ /* 0x000fe200078e0010 */
[----:B------:R-:W1:Y:S01]  /*7f20*/  S2R R14, SR_CTAID.Y ;  /* 0x00000000000e7919 */ /* 0x000e620000002600 */
[----:B------:R-:W-:Y:S01]  /*7f30*/  ISETP.NE.AND.EX P1, PT, RZ, UR5, PT, P1 ;  /* 0x00000005ff007c0c */ /* 0x000fe2000bf25310 */
[----:B------:R-:W-:-:S12]  /*7f40*/  IMAD.MOV.U32 R5, RZ, RZ, R17 ;  /* 0x000000ffff057224 */ /* 0x000fd800078e0011 */
[----:B------:R-:W-:Y:S05]  /*7f50*/  @!P1 BRA `(.L_x_171) ;  /* 0x0000000000289947 */ /* 0x000fea0003800000 */
[----:B------:R-:W-:Y:S02]  /*7f60*/  ULDC UR6, c[0x0][0x634] ;  /* 0x00018d0000067ab9 */ /* 0x000fe40000000800 */
[----:B------:R-:W-:-:S05]  /*7f70*/  IADD3 R9, P1, R16, UR6, RZ ;  /* 0x0000000610097c10 */ /* 0x000fca000ff3e0ff */
[----:B------:R-:W-:-:S04]  /*7f80*/  IMAD.X R19, RZ, RZ, R17, P1 ;  /* 0x000000ffff137224 */ /* 0x000fc800008e0611 */
[----:B------:R-:W-:-:S04]  /*7f90*/  IMAD.WIDE.U32 R6, R19, UR4, RZ ;  /* 0x0000000413067c25 */ /* 0x000fc8000f8e00ff */
[----:B------:R-:W-:-:S04]  /*7fa0*/  IMAD.WIDE.U32 R6, P1, R9, UR5, R6 ;  /* 0x0000000509067c25 */ /* 0x000fc8000f820006 */
[----:B------:R-:W-:-:S04]  /*7fb0*/  IMAD.WIDE.U32 R8, R9, UR4, RZ ;  /* 0x0000000409087c25 */ /* 0x000fc8000f8e00ff */
[----:B------:R-:W-:Y:S01]  /*7fc0*/  IMAD.X R5, RZ, RZ, RZ, P1 ;  /* 0x000000ffff057224 */ /* 0x000fe200008e06ff */
[----:B------:R-:W-:Y:S01]  /*7fd0*/  IADD3 RZ, P1, R9, R6, RZ ;  /* 0x0000000609ff7210 */ /* 0x000fe20007f3e0ff */
[----:B------:R-:W-:-:S04]  /*7fe0*/  IMAD.MOV.U32 R4, RZ, RZ, R7 ;  /* 0x000000ffff047224 */ /* 0x000fc800078e0007 */
[----:B------:R-:W-:-:S08]  /*7ff0*/  IMAD.WIDE.U32.X R4, R19, UR5, R4, P1 ;  /* 0x0000000513047c25 */ /* 0x000fd000088e0404 */
.L_x_171:
[--C-:B------:R-:W-:Y:S01]  /*8000*/  SHF.R.U64 R8, R4, UR7, R5.reuse ;  /* 0x0000000704087c19 */ /* 0x100fe20008001205 */
[----:B------:R-:W-:Y:S01]  /*8010*/  ULDC.64 UR4, c[0x0][0x620] ;  /* 0x0001880000047ab9 */ /* 0x000fe20000000a00 */
[----:B------:R-:W-:Y:S01]  /*8020*/  SHF.R.U32.HI R4, RZ, UR7, R5 ;  /* 0x00000007ff047c19 */ /* 0x000fe20008011605 */
[----:B------:R-:W2:Y:S01]  /*8030*/  LDC R24, c[0x0][0x144] ;  /* 0x00005100ff187b82 */ /* 0x000ea20000000800 */
[----:B------:R-:W-:Y:S01]  /*8040*/  IADD3 R7, P1, RZ, -R8, RZ ;  /* 0x80000008ff077210 */ /* 0x000fe20007f3e0ff */
[----:B------:R-:W-:Y:S01]  /*8050*/  ULDC.64 UR8, c[0x0][0x640] ;  /* 0x0001900000087ab9 */ /* 0x000fe20000000a00 */
[----:B0-----:R-:W-:Y:S01]  /*8060*/  I2FP.F32.U32 R9, R15 ;  /* 0x0000000f00097245 */ /* 0x001fe20000201000 */
[----:B------:R-:W-:Y:S02]  /*8070*/  ULDC UR6, c[0x0][0x608] ;  /* 0x0001820000067ab9 */ /* 0x000fe40000000800 */
[----:B------:R-:W-:Y:S01]  /*8080*/  IMAD.X R4, RZ, RZ, ~R4, P1 ;  /* 0x000000ffff047224 */ /* 0x000fe200008e0e04 */
[----:B------:R-:W-:Y:S01]  /*8090*/  ISETP.NE.U32.AND P1, PT, RZ, UR8, PT ;  /* 0x00000008ff007c0c */ /* 0x000fe2000bf25070 */
[----:B------:R-:W0:Y:S02]  /*80a0*/  LDC R21, c[0x0][0x148] ;  /* 0x00005200ff157b82 */ /* 0x000e240000000800 */
[----:B------:R-:W-:Y:S01]  /*80b0*/  IMAD R6, R4, UR4, RZ ;  /* 0x0000000404067c24 */ /* 0x000fe2000f8e02ff */
[----:B------:R-:W-:Y:S01]  /*80c0*/  ISETP.NE.AND.EX P1, PT, RZ, UR9, PT, P1 ;  /* 0x00000009ff007c0c */ /* 0x000fe2000bf25310 */
[----:B------:R-:W-:Y:S01]  /*80d0*/  IMAD.WIDE.U32 R4, R7, UR4, R16 ;  /* 0x0000000407047c25 */ /* 0x000fe2000f8e0010 */
[----:B------:R-:W-:-:S03]  /*80e0*/  ULDC UR4, c[0x0][0x150] ;  /* 0x0000540000047ab9 */ /* 0x000fc60000000800 */
[----:B------:R-:W-:Y:S02]  /*80f0*/  IMAD R7, R7, UR5, R6 ;  /* 0x0000000507077c24 */ /* 0x000fe4000f8e0206 */
[----:B------:R-:W-:Y:S01]  /*8100*/  FMUL R6, R9, UR4 ;  /* 0x0000000409067c20 */ /* 0x000fe20008400000 */
[----:B------:R-:W-:Y:S01]  /*8110*/  ULDC UR4, c[0x0][0x618] ;  /* 0x0001860000047ab9 */ /* 0x000fe20000000800 */
[----:B------:R-:W-:Y:S01]  /*8120*/  ULDC UR5, c[0x0][0x154] ;  /* 0x0000550000057ab9 */ /* 0x000fe20000000800 */
[----:B------:R-:W-:-:S03]  /*8130*/  IMAD.IADD R5, R5, 0x1, R7 ;  /* 0x0000000105057824 */ /* 0x000fc600078e0207 */
[----:B------:R-:W3:Y:S02]  /*8140*/  F2I.U32.TRUNC.NTZ R6, R6 ;  /* 0x0000000600067305 */ /* 0x000ee4000020f000 */
[----:B------:R-:W-:Y:S02]  /*8150*/  SHF.R.U64 R9, R4, UR4, R5 ;  /* 0x0000000404097c19 */ /* 0x000fe40008001205 */
[----:B-1----:R-:W-:-:S05]  /*8160*/  I2FP.F32.U32 R4, R14 ;  /* 0x0000000e00047245 */ /* 0x002fca0000201000 */
[----:B------:R-:W-:Y:S01]  /*8170*/  FMUL R22, R4, UR5 ;  /* 0x0000000504167c20 */ /* 0x000fe20008400000 */
[----:B------:R-:W-:Y:S01]  /*8180*/  SHF.R.U32.HI R4, RZ, UR4, R5 ;  /* 0x00000004ff047c19 */ /* 0x000fe20008011605 */
[----:B------:R-:W-:-:S03]  /*8190*/  ULDC UR4, c[0x0][0x658] ;  /* 0x0001960000047ab9 */ /* 0x000fc60000000800 */
[--C-:B------:R-:W-:Y:S01]  /*81a0*/  SHF.R.U64 R20, R9, UR6, R4.reuse ;  /* 0x0000000609147c19 */ /* 0x100fe20008001204 */
[----:B------:R-:W1:Y:S01]  /*81b0*/  F2I.U32.TRUNC.NTZ R22, R22 ;  /* 0x0000001600167305 */ /* 0x000e62000020f000 */
[----:B------:R-:W-:Y:S01]  /*81c0*/  SHF.R.U32.HI R5, RZ, UR6, R4 ;  /* 0x00000006ff057c19 */ /* 0x000fe20008011604 */
[----:B---3--:R-:W-:-:S03]  /*81d0*/  IMAD.MOV R6, RZ, RZ, -R6 ;  /* 0x000000ffff067224 */ /* 0x008fc600078e0a06 */
[----:B------:R-:W-:Y:S01]  /*81e0*/  SHF.R.U64 R19, R20, UR4, R5 ;  /* 0x0000000414137c19 */ /* 0x000fe20008001205 */
[----:B--2---:R-:W-:Y:S01]  /*81f0*/  IMAD R15, R24, R6, R15 ;  /* 0x00000006180f7224 */ /* 0x004fe200078e020f */
[----:B------:R-:W-:-:S03]  /*8200*/  SHF.R.U32.HI R23, RZ, UR4, R5 ;  /* 0x00000004ff177c19 */ /* 0x000fc60008011605 */
[----:B------:R-:W-:Y:S02]  /*8210*/  IMAD.MOV.U32 R4, RZ, RZ, R19 ;  /* 0x000000ffff047224 */ /* 0x000fe400078e0013 */
[----:B------:R-:W-:Y:S01]  /*8220*/  IMAD.MOV.U32 R5, RZ, RZ, R23 ;  /* 0x000000ffff057224 */ /* 0x000fe200078e0017 */
[----:B-1----:R-:W-:Y:S06]  /*8230*/  @!P1 BRA `(.L_x_172) ;  /* 0x0000000000289947 */ /* 0x002fec0003800000 */
[----:B------:R-:W-:Y:S02]  /*8240*/  ULDC UR4, c[0x0][0x64c] ;  /* 0x0001930000047ab9 */ /* 0x000fe40000000800 */
[----:B------:R-:W-:-:S05]  /*8250*/  IADD3 R5, P1, R19, UR4, RZ ;  /* 0x0000000413057c10 */ /* 0x000fca000ff3e0ff */
[----:B------:R-:W-:-:S04]  /*8260*/  IMAD.X R23, RZ, RZ, R23, P1 ;  /* 0x000000ffff177224 */ /* 0x000fc800008e0617 */
[----:B------:R-:W-:-:S04]  /*8270*/  IMAD.WIDE.U32 R6, R23, UR8, RZ ;  /* 0x0000000817067c25 */ /* 0x000fc8000f8e00ff */
[----:B------:R-:W-:-:S04]  /*8280*/  IMAD.WIDE.U32 R6, P1, R5, UR9, R6 ;  /* 0x0000000905067c25 */ /* 0x000fc8000f820006 */
[----:B------:R-:W-:-:S04]  /*8290*/  IMAD.WIDE.U32 R4, R5, UR8, RZ ;  /* 0x0000000805047c25 */ /* 0x000fc8000f8e00ff */
[----:B------:R-:W-:Y:S01]  /*82a0*/  IMAD.MOV.U32 R4, RZ, RZ, R7 ;  /* 0x000000ffff047224 */ /* 0x000fe200078e0007 */
[----:B------:R-:W-:Y:S01]  /*82b0*/  IADD3 RZ, P3, R5, R6, RZ ;  /* 0x0000000605ff7210 */ /* 0x000fe20007f7e0ff */
[----:B------:R-:W-:-:S04]  /*82c0*/  IMAD.X R5, RZ, RZ, RZ, P1 ;  /* 0x000000ffff057224 */ /* 0x000fc800008e06ff */
[----:B------:R-:W-:-:S08]  /*82d0*/  IMAD.WIDE.U32.X R4, R23, UR9, R4, P3 ;  /* 0x0000000917047c25 */ /* 0x000fd000098e0404 */
.L_x_172:
[----:B------:R-:W-:Y:S01]  /*82e0*/  ISETP.NE.AND P1, PT, R2, 0x1, PT ;  /* 0x000000010200780c */ /* 0x000fe20003f25270 */
[----:B------:R-:W-:Y:S01]  /*82f0*/  ULDC UR4, c[0x0][0x648] ;  /* 0x0001920000047ab9 */ /* 0x000fe20000000800 */
[----:B------:R-:W-:Y:S01]  /*8300*/  LOP3.LUT R20, R20, UR16, RZ, 0xc0, !PT ;  /* 0x0000001014147c12 */ /* 0x000fe2000f8ec0ff */
[----:B------:R-:W-:Y:S01]  /*8310*/  IMAD.MOV R22, RZ, RZ, -R22 ;  /* 0x000000ffff167224 */ /* 0x000fe200078e0a16 */
[----:B------:R-:W-:Y:S01]  /*8320*/  SHF.R.U64 R5, R4, UR4, R5 ;  /* 0x0000000404057c19 */ /* 0x000fe20008001205 */
[----:B------:R-:W-:Y:S01]  /*8330*/  ULDC UR4, c[0x0][0x638] ;  /* 0x00018e0000047ab9 */ /* 0x000fe20000000800 */
[----:B------:R-:W-:Y:S01]  /*8340*/  LOP3.LUT R6, R9, UR15, RZ, 0xc0, !PT ;  /* 0x0000000f09067c12 */ /* 0x000fe2000f8ec0ff */
[----:B------:R-:W-:Y:S02]  /*8350*/  ULDC UR5, c[0x0][0x610] ;  /* 0x0001840000057ab9 */ /* 0x000fe40000000800 */
[----:B------:R-:W-:Y:S02]  /*8360*/  IMAD.MOV R4, RZ, RZ, -R5 ;  /* 0x000000ffff047224 */ /* 0x000fe400078e0a05 */
[----:B------:R-:W-:-:S02]  /*8370*/  IMAD R20, R5, UR17, R20 ;  /* 0x0000001105147c24 */ /* 0x000fc4000f8e0214 */
[----:B0-----:R-:W-:Y:S02]  /*8380*/  @P1 IMAD R15, R21, R22, R14 ;  /* 0x00000016150f1224 */ /* 0x001fe400078e020e */
[----:B------:R-:W-:Y:S01]  /*8390*/  IMAD R19, R4, UR4, R19 ;  /* 0x0000000404137c24 */ /* 0x000fe2000f8e0213 */
[----:B------:R-:W-:Y:S01]  /*83a0*/  ULDC UR4, c[0x0][0x600] ;  /* 0x0001800000047ab9 */ /* 0x000fe20000000800 */
[----:B------:R-:W-:Y:S02]  /*83b0*/  IMAD R15, R20, UR5, R15 ;  /* 0x00000005140f7c24 */ /* 0x000fe4000f8e020f */
[----:B------:R-:W-:Y:S02]  /*83c0*/  IMAD R6, R19, UR4, R6 ;  /* 0x0000000413067c24 */ /* 0x000fe4000f8e0206 */
[----:B------:R-:W-:-:S03]  /*83d0*/  IMAD.MOV.U32 R4, RZ, RZ, 0x1 ;  /* 0x00000001ff047424 */ /* 0x000fc600078e00ff */
[----:B------:R-:W-:Y:S02]  /*83e0*/  SEL R20, R6, R15, !P1 ;  /* 0x0000000f06147207 */ /* 0x000fe40004800000 */
[----:B------:R-:W-:-:S07]  /*83f0*/  SEL R19, R15, R6, !P1 ;  /* 0x000000060f137207 */ /* 0x000fce0004800000 */
.L_x_170:
[----:B------:R-:W-:Y:S05]  /*8400*/  BSYNC B1 ;  /* 0x0000000000017941 */ /* 0x000fea0003800000 */
.L_x_169:
[----:B------:R-:W-:-:S13]  /*8410*/  LOP3.LUT P1, RZ, R4, 0xff, RZ, 0xc0, !PT ;  /* 0x000000ff04ff7812 */ /* 0x000fda000782c0ff */
[----:B------:R-:W-:Y:S05]  /*8420*/  @P1 BRA `(.L_x_173) ;  /* 0xfffffff4004c1947 */ /* 0x000fea000383ffff */
[----:B------:R-:W-:Y:S05]  /*8430*/  BSYNC B0 ;  /* 0x0000000000007941 */ /* 0x000fea0003800000 */
.L_x_161:
[----:B------:R-:W-:-:S03]  /*8440*/  UMOV UR4, 0xffffffff ;  /* 0xffffffff00047882 */ /* 0x000fc60000000000 */
[----:B------:R-:W-:Y:S05]  /*8450*/  BRA.DIV UR4, `(.L_x_174) ;  /* 0x0000000a04147947 */ /* 0x000fea000b800000 */
[----:B------:R-:W-:-:S13]  /*8460*/  ELECT P6, URZ, PT ;  /* 0x00000000003f782f */ /* 0x000fda00038c0000 */
.L_x_195:
[----:B------:R-:W-:Y:S04]  /*8470*/  BSSY B0, `(.L_x_175) ;  /* 0x000006a000007945 */ /* 0x000fe80003800000 */
[----:B------:R-:W-:Y:S05]  /*8480*/  @!P6 BRA `(.L_x_176) ;  /* 0x0000000400a0e947 */ /* 0x000fea0003800000 */
[----:B------:R-:W-:-:S04]  /*8490*/  LOP3.LUT R18, R18, 0x2, RZ, 0xfc, !PT ;  /* 0x0000000212127812 */ /* 0x000fc800078efcff */
[----:B------:R-:W-:-:S13]  /*84a0*/  ISETP.NE.AND P0, PT, R18, 0x3, PT ;  /* 0x000000031200780c */ /* 0x000fda0003f05270 */
[----:B------:R-:W-:Y:S05]  /*84b0*/  @!P0 BRA `(.L_x_177) ;  /* 0x0000000000048947 */ /* 0x000fea0003800000 */
[----:B------:R-:W-:Y:S01]  /*84c0*/  BPT.TRAP 0x1 ;  /* 0x000000040000795c */ /* 0x000fe20000300000 */
.L_x_177:
[----:B------:R-:W0:Y:S01]  /*84d0*/  S2R R3, SR_CgaCtaId ;  /* 0x0000000000037919 */ /* 0x000e220000008800 */
[----:B------:R-:W-:-:S04]  /*84e0*/  MOV R2, 0x400 ;  /* 0x0000040000027802 */ /* 0x000fc80000000f00 */
[----:B0-----:R-:W-:Y:S02]  /*84f0*/  LEA R3, R3, R2, 0x18 ;  /* 0x0000000203037211 */ /* 0x001fe400078ec0ff */
[----:B------:R-:W-:-:S03]  /*8500*/  SHF.L.U32 R2, R0, 0x1f, RZ ;  /* 0x0000001f00027819 */ /* 0x000fc600000006ff */
[----:B------:R-:W-:-:S04]  /*8510*/  VIADD R3, R3, 0x58 ;  /* 0x0000005803037836 */ /* 0x000fc80000000000 */
[C---:B------:R-:W-:Y:S02]  /*8520*/  IMAD R7, R12.reuse, 0x8, R3 ;  /* 0x000000080c077824 */ /* 0x040fe400078e0203 */
[----:B------:R-:W-:Y:S02]  /*8530*/  VIADD R12, R12, 0x1 ;  /* 0x000000010c0c7836 */ /* 0x000fe40000000000 */
[----:B------:R-:W0:Y:S03]  /*8540*/  SYNCS.PHASECHK.TRANS64.TRYWAIT P0, [R7+URZ], R2 ;  /* 0x00000002070075a7 */ /* 0x000e26000800017f */
[----:B------:R-:W-:-:S04]  /*8550*/  ISETP.NE.AND P1, PT, R12, 0xb, PT ;  /* 0x0000000b0c00780c */ /* 0x000fc80003f25270 */
[----:B------:R-:W-:Y:S02]  /*8560*/  SEL R5, RZ, 0x1, P1 ;  /* 0x00000001ff057807 */ /* 0x000fe40000800000 */
[----:B------:R-:W-:Y:S02]  /*8570*/  SEL R12, R12, RZ, P1 ;  /* 0x000000ff0c0c7207 */ /* 0x000fe40000800000 */
[----:B------:R-:W-:-:S03]  /*8580*/  LOP3.LUT R5, R0, R5, RZ, 0x3c, !PT ;  /* 0x0000000500057212 */ /* 0x000fc600078e3cff */
[----:B------:R-:W-:Y:S01]  /*8590*/  IMAD R9, R12, 0x8, R3 ;  /* 0x000000080c097824 */ /* 0x000fe200078e0203 */
[----:B------:R-:W-:Y:S01]  /*85a0*/  SHF.L.U32 R4, R5, 0x1f, RZ ;  /* 0x0000001f05047819 */ /* 0x000fe200000006ff */
[----:B0-----:R-:W-:Y:S06]  /*85b0*/  @!P0 BRA `(.L_x_178) ;  /* 0x0000000400dc8947 */ /* 0x001fec0003800000 */
.L_x_196:
[----:B------:R-:W1:Y:S01]  /*85c0*/  SYNCS.PHASECHK.TRANS64.TRYWAIT P0, [R9+URZ], R4 ;  /* 0x00000004090075a7 */ /* 0x000e62000800017f */
[----:B------:R-:W-:-:S05]  /*85d0*/  VIADD R0, R12, 0x1 ;  /* 0x000000010c007836 */ /* 0x000fca0000000000 */
[----:B------:R-:W-:-:S04]  /*85e0*/  ISETP.NE.AND P1, PT, R0, 0xb, PT ;  /* 0x0000000b0000780c */ /* 0x000fc80003f25270 */
[----:B0-----:R-:W-:Y:S02]  /*85f0*/  SEL R2, RZ, 0x1, P1 ;  /* 0x00000001ff027807 */ /* 0x001fe40000800000 */
[----:B------:R-:W-:Y:S02]  /*8600*/  SEL R0, R0, RZ, P1 ;  /* 0x000000ff00007207 */ /* 0x000fe40000800000 */
[----:B------:R-:W-:-:S03]  /*8610*/  LOP3.LUT R7, R5, R2, RZ, 0x3c, !PT ;  /* 0x0000000205077212 */ /* 0x000fc600078e3cff */
[----:B------:R-:W-:Y:S01]  /*8620*/  IMAD R6, R0, 0x8, R3 ;  /* 0x0000000800067824 */ /* 0x000fe200078e0203 */
[----:B------:R-:W-:Y:S01]  /*8630*/  SHF.L.U32 R5, R7, 0x1f, RZ ;  /* 0x0000001f07057819 */ /* 0x000fe200000006ff */
[----:B-1----:R-:W-:Y:S06]  /*8640*/  @!P0 BRA `(.L_x_179) ;  /* 0x0000000400cc8947 */ /* 0x002fec0003800000 */
.L_x_197:
[----:B------:R-:W1:Y:S01]  /*8650*/  SYNCS.PHASECHK.TRANS64.TRYWAIT P0, [R6+URZ], R5 ;  /* 0x00000005060075a7 */ /* 0x000e62000800017f */
[----:B------:R-:W-:-:S05]  /*8660*/  VIADD R0, R0, 0x1 ;  /* 0x0000000100007836 */ /* 0x000fca0000000000 */
[----:B------:R-:W-:-:S04]  /*8670*/  ISETP.NE.AND P1, PT, R0, 0xb, PT ;  /* 0x0000000b0000780c */ /* 0x000fc80003f25270 */
[----:B------:R-:W-:Y:S02]  /*8680*/  SEL R2, RZ, 0x1, P1 ;  /* 0x00000001ff027807 */ /* 0x000fe40000800000 */
[----:B------:R-:W-:Y:S02]  /*8690*/  SEL R0, R0, RZ, P1 ;  /* 0x000000ff00007207 */ /* 0x000fe40000800000 */
[----:B------:R-:W-:-:S03]  /*86a0*/  LOP3.LUT R7, R7, R2, RZ, 0x3c, !PT ;  /* 0x0000000207077212 */ /* 0x000fc600078e3cff */
[----:B0-----:R-:W-:Y:S01]  /*86b0*/  IMAD R9, R0, 0x8, R3 ;  /* 0x0000000800097824 */ /* 0x001fe200078e0203 */
[----:B------:R-:W-:Y:S01]  /*86c0*/  SHF.L.U32 R4, R7, 0x1f, RZ ;  /* 0x0000001f07047819 */ /* 0x000fe200000006ff */
[----:B-1----:R-:W-:Y:S06]  /*86d0*/  @!P0 BRA `(.L_x_180) ;  /* 0x0000000400bc8947 */ /* 0x002fec0003800000 */
.L_x_198:
        /* <DEDUP_REMOVED lines=9> */
.L_x_199:
        /* <DEDUP_REMOVED lines=9> */
.L_x_200:
        /* <DEDUP_REMOVED lines=9> */
.L_x_201:
        /* <DEDUP_REMOVED lines=9> */
.L_x_202:
        /* <DEDUP_REMOVED lines=9> */
.L_x_203:
        /* <DEDUP_REMOVED lines=9> */
.L_x_204:
[----:B------:R-:W1:Y:S01]  /*8a40*/  SYNCS.PHASECHK.TRANS64.TRYWAIT P0, [R9+URZ], R4 ;  /* 0x00000004090075a7 */ /* 0x000e62000800017f */
[----:B------:R-:W-:-:S05]  /*8a50*/  VIADD R0, R0, 0x1 ;  /* 0x0000000100007836 */ /* 0x000fca0000000000 */
[----:B------:R-:W-:-:S04]  /*8a60*/  ISETP.NE.AND P1, PT, R0, 0xb, PT ;  /* 0x0000000b0000780c */ /* 0x000fc80003f25270 */
[----:B------:R-:W-:Y:S02]  /*8a70*/  SEL R2, RZ, 0x1, P1 ;  /* 0x00000001ff027807 */ /* 0x000fe40000800000 */
[----:B------:R-:W-:Y:S02]  /*8a80*/  SEL R0, R0, RZ, P1 ;  /* 0x000000ff00007207 */ /* 0x000fe40000800000 */
[----:B------:R-:W-:Y:S01]  /*8a90*/  LOP3.LUT R2, R7, R2, RZ, 0x3c, !PT ;  /* 0x0000000207027212 */ /* 0x000fe200078e3cff */
[----:B-1----:R-:W-:Y:S06]  /*8aa0*/  @!P0 BRA `(.L_x_187) ;  /* 0x0000000400548947 */ /* 0x002fec0003800000 */
.L_x_205:
[----:B------:R-:W-:Y:S01]  /*8ab0*/  IMAD R3, R0, 0x8, R3 ;  /* 0x0000000800037824 */ /* 0x000fe200078e0203 */
[----:B------:R-:W-:-:S07]  /*8ac0*/  SHF.L.U32 R0, R2, 0x1f, RZ ;  /* 0x0000001f02007819 */ /* 0x000fce00000006ff */
.L_x_188:
[----:B--2---:R2:W3:Y:S02]  /*8ad0*/  SYNCS.PHASECHK.TRANS64.TRYWAIT P0, [R3+URZ], R0 ;  /* 0x00000000030075a7 */ /* 0x0044e4000800017f */
[----:B---3--:R-:W-:Y:S05]  /*8ae0*/  @!P0 NANOSLEEP.SYNCS 0x989680 ;  /* 0x009896800000895d */ /* 0x008fea0003900000 */
[----:B------:R-:W3:Y:S02]  /*8af0*/  @!P0 SYNCS.PHASECHK.TRANS64 P0, [R3+URZ], R0 ;  /* 0x00000000030085a7 */ /* 0x000ee4000800007f */
[----:B---3--:R-:W-:Y:S05]  /*8b00*/  @!P0 BRA `(.L_x_188) ;  /* 0xfffffffc00f08947 */ /* 0x008fea000383ffff */
.L_x_176:
[----:B------:R-:W-:Y:S05]  /*8b10*/  BSYNC B0 ;  /* 0x0000000000007941 */ /* 0x000fea0003800000 */
.L_x_175:
[----:B------:R-:W-:Y:S05]  /*8b20*/  EXIT ;  /* 0x000000000000794d */ /* 0x000fea0003800000 */
.L_x_18:
[----:B-1----:R1:W2:Y:S02]  /*8b30*/  SYNCS.PHASECHK.TRANS64.TRYWAIT P1, [R3+URZ], R0 ;  /* 0x00000000030075a7 */ /* 0x0022a4000802017f */
[----:B--2---:R-:W-:Y:S05]  /*8b40*/  @!P1 NANOSLEEP.SYNCS 0x989680 ;  /* 0x009896800000995d */ /* 0x004fea0003900000 */
[----:B------:R-:W2:Y:S02]  /*8b50*/  @!P1 SYNCS.PHASECHK.TRANS64 P1, [R3+URZ], R0 ;  /* 0x00000000030095a7 */ /* 0x000ea4000802007f */
[----:B--2---:R-:W-:Y:S05]  /*8b60*/  @!P1 BRA `(.L_x_18) ;  /* 0xfffffffc00f09947 */ /* 0x004fea000383ffff */
[----:B------:R-:W-:Y:S05]  /*8b70*/  BRA `(.L_x_17) ;  /* 0xffffff8800987947 */ /* 0x000fea000383ffff */
.L_x_23:
[----:B-1----:R-:W-:-:S04]  /*8b80*/  IMAD.U32 R4, RZ, RZ, UR4 ;  /* 0x00000004ff047e24 */ /* 0x002fc8000f8e00ff */
[----:B------:R1:W2:Y:S03]  /*8b90*/  SYNCS.PHASECHK.TRANS64.TRYWAIT P1, [R4+URZ], R3 ;  /* 0x00000003040075a7 */ /* 0x0002a6000802017f */
[----:B--2---:R-:W-:Y:S05]  /*8ba0*/  @!P1 NANOSLEEP.SYNCS 0x989680 ;  /* 0x009896800000995d */ /* 0x004fea0003900000 */
[----:B------:R-:W2:Y:S02]  /*8bb0*/  @!P1 SYNCS.PHASECHK.TRANS64 P1, [R4+URZ], R3 ;  /* 0x00000003040095a7 */ /* 0x000ea4000802007f */
[----:B--2---:R-:W-:Y:S05]  /*8bc0*/  @!P1 BRA `(.L_x_23) ;  /* 0xfffffffc00ec9947 */ /* 0x004fea000383ffff */
[----:B------:R-:W-:Y:S05]  /*8bd0*/  BRA `(.L_x_22) ;  /* 0xffffff8c005c7947 */ /* 0x000fea000383ffff */
.L_x_162:
[----:B------:R-:W-:Y:S01]  /*8be0*/  BSSY B1, `(.L_x_189) ;  /* 0x0000006000017945 */ /* 0x000fe20003800000 */
[----:B------:R-:W-:-:S07]  /*8bf0*/  IMAD.MOV.U32 R15, RZ, RZ, -0x1 ;  /* 0xffffffffff0f7424 */ /* 0x000fce00078e00ff */
[----:B------:R-:W-:Y:S05]  /*8c00*/  WARPSYNC.COLLECTIVE R15, `(.L_x_190) ;  /* 0x000000000f0c7348 */ /* 0x000fea0003c00000 */
[----:B------:R-:W-:Y:S02]  /*8c10*/  ELECT P6, UR62, PT ;  /* 0x00000000003e782f */ /* 0x000fe400038c0000 */
[----:B------:R-:W-:Y:S01]  /*8c20*/  MOV R14, UR62 ;  /* 0x0000003e000e7c02 */ /* 0x000fe20008000f00 */
[----:B------:R-:W-:Y:S10]  /*8c30*/  ENDCOLLECTIVE ;  /* 0x000000000000791b */ /* 0x000ff40003800000 */
.L_x_190:
[----:B------:R-:W-:Y:S05]  /*8c40*/  BSYNC B1 ;  /* 0x0000000000017941 */ /* 0x000fea0003800000 */
.L_x_189:
[----:B------:R-:W-:Y:S05]  /*8c50*/  BRA `(.L_x_191) ;  /* 0xffffffec004c7947 */ /* 0x000fea000383ffff */
.L_x_165:
[----:B0-----:R0:W1:Y:S02]  /*8c60*/  SYNCS.PHASECHK.TRANS64.TRYWAIT P1, [R14+URZ+0x58], R7 ;  /* 0x000058070e0075a7 */ /* 0x001064000802017f */
[----:B-1----:R-:W-:Y:S05]  /*8c70*/  @!P1 NANOSLEEP.SYNCS 0x989680 ;  /* 0x009896800000995d */ /* 0x002fea0003900000 */
[----:B------:R-:W1:Y:S02]  /*8c80*/  @!P1 SYNCS.PHASECHK.TRANS64 P1, [R14+URZ+0x58], R7 ;  /* 0x000058070e0095a7 */ /* 0x000e64000802007f */
[----:B-1----:R-:W-:Y:S05]  /*8c90*/  @!P1 BRA `(.L_x_165) ;  /* 0xfffffffc00f09947 */ /* 0x002fea000383ffff */
[----:B------:R-:W-:Y:S05]  /*8ca0*/  BRA `(.L_x_192) ;  /* 0xffffffec00807947 */ /* 0x000fea000383ffff */
.L_x_174:
[----:B------:R-:W-:Y:S01]  /*8cb0*/  BSSY B0, `(.L_x_193) ;  /* 0x0000006000007945 */ /* 0x000fe20003800000 */
[----:B------:R-:W-:-:S07]  /*8cc0*/  IMAD.MOV.U32 R15, RZ, RZ, -0x1 ;  /* 0xffffffffff0f7424 */ /* 0x000fce00078e00ff */
[----:B------:R-:W-:Y:S05]  /*8cd0*/  WARPSYNC.COLLECTIVE R15, `(.L_x_194) ;  /* 0x000000000f0c7348 */ /* 0x000fea0003c00000 */
[----:B------:R-:W-:Y:S02]  /*8ce0*/  ELECT P6, UR62, PT ;  /* 0x00000000003e782f */ /* 0x000fe400038c0000 */
[----:B------:R-:W-:Y:S01]  /*8cf0*/  MOV R14, UR62 ;  /* 0x0000003e000e7c02 */ /* 0x000fe20008000f00 */
[----:B------:R-:W-:Y:S10]  /*8d00*/  ENDCOLLECTIVE ;  /* 0x000000000000791b */ /* 0x000ff40003800000 */
.L_x_194:
[----:B------:R-:W-:Y:S05]  /*8d10*/  BSYNC B0 ;  /* 0x0000000000007941 */ /* 0x000fea0003800000 */
.L_x_193:
[----:B------:R-:W-:Y:S05]  /*8d20*/  BRA `(.L_x_195) ;  /* 0xfffffff400d07947 */ /* 0x000fea000383ffff */
.L_x_178:
[----:B0-----:R0:W1:Y:S02]  /*8d30*/  SYNCS.PHASECHK.TRANS64.TRYWAIT P0, [R7+URZ], R2 ;  /* 0x00000002070075a7 */ /* 0x001064000800017f */
[----:B-1----:R-:W-:Y:S05]  /*8d40*/  @!P0 NANOSLEEP.SYNCS 0x989680 ;  /* 0x009896800000895d */ /* 0x002fea0003900000 */
[----:B------:R-:W1:Y:S02]  /*8d50*/  @!P0 SYNCS.PHASECHK.TRANS64 P0, [R7+URZ], R2 ;  /* 0x00000002070085a7 */ /* 0x000e64000800007f */
[----:B-1----:R-:W-:Y:S05]  /*8d60*/  @!P0 BRA `(.L_x_178) ;  /* 0xfffffffc00f08947 */ /* 0x002fea000383ffff */
[----:B------:R-:W-:Y:S05]  /*8d70*/  BRA `(.L_x_196) ;  /* 0xfffffff800107947 */ /* 0x000fea000383ffff */
.L_x_179:
[----:B0-----:R0:W1:Y:S02]  /*8d80*/  SYNCS.PHASECHK.TRANS64.TRYWAIT P0, [R9+URZ], R4 ;  /* 0x00000004090075a7 */ /* 0x001064000800017f */
[----:B-1----:R-:W-:Y:S05]  /*8d90*/  @!P0 NANOSLEEP.SYNCS 0x989680 ;  /* 0x009896800000895d */ /* 0x002fea0003900000 */
[----:B------:R-:W1:Y:S02]  /*8da0*/  @!P0 SYNCS.PHASECHK.TRANS64 P0, [R9+URZ], R4 ;  /* 0x00000004090085a7 */ /* 0x000e64000800007f */
[----:B-1----:R-:W-:Y:S05]  /*8db0*/  @!P0 BRA `(.L_x_179) ;  /* 0xfffffffc00f08947 */ /* 0x002fea000383ffff */
[----:B------:R-:W-:Y:S05]  /*8dc0*/  BRA `(.L_x_197) ;  /* 0xfffffff800207947 */ /* 0x000fea000383ffff */
.L_x_180:
[----:B0-----:R0:W1:Y:S02]  /*8dd0*/  SYNCS.PHASECHK.TRANS64.TRYWAIT P0, [R6+URZ], R5 ;  /* 0x00000005060075a7 */ /* 0x001064000800017f */
[----:B-1----:R-:W-:Y:S05]  /*8de0*/  @!P0 NANOSLEEP.SYNCS 0x989680 ;  /* 0x009896800000895d */ /* 0x002fea0003900000 */
[----:B------:R-:W1:Y:S02]  /*8df0*/  @!P0 SYNCS.PHASECHK.TRANS64 P0, [R6+URZ], R5 ;  /* 0x00000005060085a7 */ /* 0x000e64000800007f */
[----:B-1----:R-:W-:Y:S05]  /*8e00*/  @!P0 BRA `(.L_x_180) ;  /* 0xfffffffc00f08947 */ /* 0x002fea000383ffff */
[----:B------:R-:W-:Y:S05]  /*8e10*/  BRA `(.L_x_198) ;  /* 0xfffffff800307947 */ /* 0x000fea000383ffff */
.L_x_181:
[----:B0-----:R0:W1:Y:S02]  /*8e20*/  SYNCS.PHASECHK.TRANS64.TRYWAIT P0, [R9+URZ], R4 ;  /* 0x00000004090075a7 */ /* 0x001064000800017f */
[----:B-1----:R-:W-:Y:S05]  /*8e30*/  @!P0 NANOSLEEP.SYNCS 0x989680 ;  /* 0x009896800000895d */ /* 0x002fea0003900000 */
[----:B------:R-:W1:Y:S02]  /*8e40*/  @!P0 SYNCS.PHASECHK.TRANS64 P0, [R9+URZ], R4 ;  /* 0x00000004090085a7 */ /* 0x000e64000800007f */
[----:B-1----:R-:W-:Y:S05]  /*8e50*/  @!P0 BRA `(.L_x_181) ;  /* 0xfffffffc00f08947 */ /* 0x002fea000383ffff */
[----:B------:R-:W-:Y:S05]  /*8e60*/  BRA `(.L_x_199) ;  /* 0xfffffff800407947 */ /* 0x000fea000383ffff */
.L_x_182:
[----:B0-----:R0:W1:Y:S02]  /*8e70*/  SYNCS.PHASECHK.TRANS64.TRYWAIT P0, [R6+URZ], R5 ;  /* 0x00000005060075a7 */ /* 0x001064000800017f */
[----:B-1----:R-:W-:Y:S05]  /*8e80*/  @!P0 NANOSLEEP.SYNCS 0x989680 ;  /* 0x009896800000895d */ /* 0x002fea0003900000 */
[----:B------:R-:W1:Y:S02]  /*8e90*/  @!P0 SYNCS.PHASECHK.TRANS64 P0, [R6+URZ], R5 ;  /* 0x00000005060085a7 */ /* 0x000e64000800007f */
[----:B-1----:R-:W-:Y:S05]  /*8ea0*/  @!P0 BRA `(.L_x_182) ;  /* 0xfffffffc00f08947 */ /* 0x002fea000383ffff */
[----:B------:R-:W-:Y:S05]  /*8eb0*/  BRA `(.L_x_200) ;  /* 0xfffffff800507947 */ /* 0x000fea000383ffff */
.L_x_183:
[----:B0-----:R0:W1:Y:S02]  /*8ec0*/  SYNCS.PHASECHK.TRANS64.TRYWAIT P0, [R9+URZ], R4 ;  /* 0x00000004090075a7 */ /* 0x001064000800017f */
[----:B-1----:R-:W-:Y:S05]  /*8ed0*/  @!P0 NANOSLEEP.SYNCS 0x989680 ;  /* 0x009896800000895d */ /* 0x002fea0003900000 */
[----:B------:R-:W1:Y:S02]  /*8ee0*/  @!P0 SYNCS.PHASECHK.TRANS64 P0, [R9+URZ], R4 ;  /* 0x00000004090085a7 */ /* 0x000e64000800007f */
[----:B-1----:R-:W-:Y:S05]  /*8ef0*/  @!P0 BRA `(.L_x_183) ;  /* 0xfffffffc00f08947 */ /* 0x002fea000383ffff */
[----:B------:R-:W-:Y:S05]  /*8f00*/  BRA `(.L_x_201) ;  /* 0xfffffff800607947 */ /* 0x000fea000383ffff */
.L_x_184:
[----:B0-----:R0:W1:Y:S02]  /*8f10*/  SYNCS.PHASECHK.TRANS64.TRYWAIT P0, [R6+URZ], R5 ;  /* 0x00000005060075a7 */ /* 0x001064000800017f */
[----:B-1----:R-:W-:Y:S05]  /*8f20*/  @!P0 NANOSLEEP.SYNCS 0x989680 ;  /* 0x009896800000895d */ /* 0x002fea0003900000 */
[----:B------:R-:W1:Y:S02]  /*8f30*/  @!P0 SYNCS.PHASECHK.TRANS64 P0, [R6+URZ], R5 ;  /* 0x00000005060085a7 */ /* 0x000e64000800007f */
[----:B-1----:R-:W-:Y:S05]  /*8f40*/  @!P0 BRA `(.L_x_184) ;  /* 0xfffffffc00f08947 */ /* 0x002fea000383ffff */
[----:B------:R-:W-:Y:S05]  /*8f50*/  BRA `(.L_x_202) ;  /* 0xfffffff800707947 */ /* 0x000fea000383ffff */
.L_x_185:
[----:B0-----:R0:W1:Y:S02]  /*8f60*/  SYNCS.PHASECHK.TRANS64.TRYWAIT P0, [R9+URZ], R4 ;  /* 0x00000004090075a7 */ /* 0x001064000800017f */
[----:B-1----:R-:W-:Y:S05]  /*8f70*/  @!P0 NANOSLEEP.SYNCS 0x989680 ;  /* 0x009896800000895d */ /* 0x002fea0003900000 */
[----:B------:R-:W1:Y:S02]  /*8f80*/  @!P0 SYNCS.PHASECHK.TRANS64 P0, [R9+URZ], R4 ;  /* 0x00000004090085a7 */ /* 0x000e64000800007f */
[----:B-1----:R-:W-:Y:S05]  /*8f90*/  @!P0 BRA `(.L_x_185) ;  /* 0xfffffffc00f08947 */ /* 0x002fea000383ffff */
[----:B------:R-:W-:Y:S05]  /*8fa0*/  BRA `(.L_x_203) ;  /* 0xfffffff800807947 */ /* 0x000fea000383ffff */
.L_x_186:
[----:B0-----:R0:W1:Y:S02]  /*8fb0*/  SYNCS.PHASECHK.TRANS64.TRYWAIT P0, [R6+URZ], R5 ;  /* 0x00000005060075a7 */ /* 0x001064000800017f */
[----:B-1----:R-:W-:Y:S05]  /*8fc0*/  @!P0 NANOSLEEP.SYNCS 0x989680 ;  /* 0x009896800000895d */ /* 0x002fea0003900000 */
[----:B------:R-:W1:Y:S02]  /*8fd0*/  @!P0 SYNCS.PHASECHK.TRANS64 P0, [R6+URZ], R5 ;  /* 0x00000005060085a7 */ /* 0x000e64000800007f */
[----:B-1----:R-:W-:Y:S05]  /*8fe0*/  @!P0 BRA `(.L_x_186) ;  /* 0xfffffffc00f08947 */ /* 0x002fea000383ffff */
[----:B------:R-:W-:Y:S05]  /*8ff0*/  BRA `(.L_x_204) ;  /* 0xfffffff800907947 */ /* 0x000fea000383ffff */
.L_x_187:
[----:B-1----:R1:W2:Y:S02]  /*9000*/  SYNCS.PHASECHK.TRANS64.TRYWAIT P0, [R9+URZ], R4 ;  /* 0x00000004090075a7 */ /* 0x0022a4000800017f */
[----:B--2---:R-:W-:Y:S05]  /*9010*/  @!P0 NANOSLEEP.SYNCS 0x989680 ;  /* 0x009896800000895d */ /* 0x004fea0003900000 */
[----:B------:R-:W2:Y:S02]  /*9020*/  @!P0 SYNCS.PHASECHK.TRANS64 P0, [R9+URZ], R4 ;  /* 0x00000004090085a7 */ /* 0x000ea4000800007f */
[----:B--2---:R-:W-:Y:S05]  /*9030*/  @!P0 BRA `(.L_x_187) ;  /* 0xfffffffc00f08947 */ /* 0x004fea000383ffff */
[----:B------:R-:W-:Y:S05]  /*9040*/  BRA `(.L_x_205) ;  /* 0xfffffff800987947 */ /* 0x000fea000383ffff */
.L_x_206:
[----:B------:R-:W-:-:S00]  /*9050*/  BRA `(.L_x_206) ;  /* 0xfffffffc00fc7947 */ /* 0x000fc0000383ffff */
[----:B------:R-:W-:-:S00]  /*9060*/  NOP ;  /* 0x0000000000007918 */ /* 0x000fc00000000000 */
        /* <DEDUP_REMOVED lines=9> */
.L_x_207:


//--------------------- .nv.global.init           --------------------------
	.section	.nv.global.init,"aw",@progbits
.nv.global.init:
	.type		$str$22,@object
	.size		$str$22,($str$23 - $str$22)
$str$22:
        /*0000*/ 	.byte	0x6b, 0x5f, 0x74, 0x69, 0x6c, 0x65, 0x5f, 0x63, 0x6f, 0x75, 0x6e, 0x74, 0x20, 0x3e, 0x3d, 0x20
        /*0010*/ 	.byte	0x31, 0x00
	.type		$str$23,@object
	.size		$str$23,(__unnamed_1 - $str$23)
$str$23:
        /*0012*/ 	.byte	0x2f, 0x74, 0x6d, 0x70, 0x2f, 0x63, 0x75, 0x74, 0x6c, 0x61, 0x73, 0x73, 0x5f, 0x73, 0x77, 0x65
        /*0022*/ 	.byte	0x65, 0x70, 0x5f, 0x73, 0x72, 0x63, 0x2f, 0x69, 0x6e, 0x63, 0x6c, 0x75, 0x64, 0x65, 0x2f, 0x63
        /*0032*/ 	.byte	0x75, 0x74, 0x6c, 0x61, 0x73, 0x73, 0x2f, 0x67, 0x65, 0x6d, 0x6d, 0x2f, 0x63, 0x6f, 0x6c, 0x6c
        /*0042*/ 	.byte	0x65, 0x63, 0x74, 0x69, 0x76, 0x65, 0x2f, 0x73, 0x6d, 0x39, 0x30, 0x5f, 0x6d, 0x6d, 0x61, 0x5f
        /*0052*/ 	.byte	0x74, 0x6d, 0x61, 0x5f, 0x67, 0x6d, 0x6d, 0x61, 0x5f, 0x73, 0x73, 0x5f, 0x77, 0x61, 0x72, 0x70
        /*0062*/ 	.byte	0x73, 0x70, 0x65, 0x63, 0x69, 0x61, 0x6c, 0x69, 0x7a, 0x65, 0x64, 0x2e, 0x68, 0x70, 0x70, 0x00
	.type		__unnamed_1,@object
	.size		__unnamed_1,(.L_0 - __unnamed_1)
__unnamed_1:
        /*0072*/ 	.byte	0x76, 0x6f, 0x69, 0x64, 0x20, 0x63, 0x75, 0x74, 0x6c, 0x61, 0x73, 0x73, 0x3a, 0x3a, 0x67, 0x65
        /* <DEDUP_REMOVED lines=180> */
        /*0bc2*/ 	.byte	0x74, 0x79, 0x5d, 0x00
.L_0:


//--------------------- .nv.shared._ZN7cutlass13device_kernelINS_4gemm6kernel13GemmUniversalIN4cute5tupleIJiiiiEEENS1_10collective13CollectiveMmaINS1_34MainloopSm90TmaGmmaWarpSpecializedILi11ENS5_IJNS4_1CILi1EEESB_SB_EEENS1_35KernelTmaWarpSpecializedCooperativeEEENS5_IJNSA_ILi256EEENSA_ILi64EEENSA_ILi32EEEEEENS_10bfloat16_tENS5_IJlSB_lEEESJ_SK_NS4_8TiledMMAINS4_8MMA_AtomIJNS4_4SM904GMMA27MMA_64x64x16_F32BF16BF16_SSILNSO_5MajorE0ELSQ_0ELNSO_7ScaleInE1ELSR_1EEEEEENS4_6LayoutINS5_IJNSA_ILi2EEESB_SB_EEENS5_IJSB_NSA_ILi0EEESX_EEEEENS5_IJNS4_10UnderscoreES10_S10_EEEEENS4_13SM90_TMA_LOADENS4_14ComposedLayoutINS4_7SwizzleILi2ELi4ELi3EEENS4_18smem_ptr_flag_bitsILi16EEENSU_INS5_IJNSA_ILi8EEESH_EEENS5_IJSH_SB_EEEEEEEvNS4_8identityES13_S1D_vS1E_EENS_8epilogue10collective6detail29Sm90TmaWarpSpecializedAdapterINS1H_15DefaultEpilogueISJ_SK_SK_NS1G_6thread17LinearCombinationISJ_Li1EffLNS1L_9ScaleType4KindE0ELNS_15FloatRoundStyleE2ESJ_EENS1_15EpilogueDefaultEEEEEvvEEEEvNT_6ParamsE --------------------------
	.section	.nv.shared._ZN7cutlass13device_kernelINS_4gemm6kernel13GemmUniversalIN4cute5tupleIJiiiiEEENS1_10collective13CollectiveMmaINS1_34MainloopSm90TmaGmmaWarpSpecializedILi11ENS5_IJNS4_1CILi1EEESB_SB_EEENS1_35KernelTmaWarpSpecializedCooperativeEEENS5_IJNSA_ILi256EEENSA_ILi64EEENSA_ILi32EEEEEENS_10bfloat16_tENS5_IJlSB_lEEESJ_SK_NS4_8TiledMMAINS4_8MMA_AtomIJNS4_4SM904GMMA27MMA_64x64x16_F32BF16BF16_SSILNSO_5MajorE0ELSQ_0ELNSO_7ScaleInE1ELSR_1EEEEEENS4_6LayoutINS5_IJNSA_ILi2EEESB_SB_EEENS5_IJSB_NSA_ILi0EEESX_EEEEENS5_IJNS4_10UnderscoreES10_S10_EEEEENS4_13SM90_TMA_LOADENS4_14ComposedLayoutINS4_7SwizzleILi2ELi4ELi3EEENS4_18smem_ptr_flag_bitsILi16EEENSU_INS5_IJNSA_ILi8EEESH_EEENS5_IJSH_SB_EEEEEEEvNS4_8identityES13_S1D_vS1E_EENS_8epilogue10collective6detail29Sm90TmaWarpSpecializedAdapterINS1H_15DefaultEpilogueISJ_SK_SK_NS1G_6thread17LinearCombinationISJ_Li1EffLNS1L_9ScaleType4KindE0ELNS_15FloatRoundStyleE2ESJ_EENS1_15EpilogueDefaultEEEEEvvEEEEvNT_6ParamsE,"aw",@nobits
	.sectionflags	@""
	.align	16
	.zero		1024


//--------------------- .nv.shared.reserved.0     --------------------------
	.section	.nv.shared.reserved.0,"aw",@nobits
	.weak		__nv_reservedSMEM_offset_0_alias
	.size		__nv_reservedSMEM_offset_0_alias, 0, 0
	.other		__nv_reservedSMEM_offset_0_alias,@"STO_CUDA_RESERVED_SHARED STV_DEFAULT"
__nv_reservedSMEM_offset_0_alias:
	.zero		0


//--------------------- .nv.global                --------------------------
	.section	.nv.global,"aw",@nobits
.nv.global:
	.type		_ZN40_INTERNAL_1ea86d1c_4_k_cu_fb84454a_276484cute1_E,@object
	.size		_ZN40_INTERNAL_1ea86d1c_4_k_cu_fb84454a_276484cute1_E,(_ZN40_INTERNAL_1ea86d1c_4_k_cu_fb84454a_276484cuda3std3__45__cpo6cbeginE - _ZN40_INTERNAL_1ea86d1c_4_k_cu_fb84454a_276484cute1_E)
_ZN40_INTERNAL_1ea86d1c_4_k_cu_fb84454a_276484cute1_E:
	.zero		1
	.type		_ZN40_INTERNAL_1ea86d1c_4_k_cu_fb84454a_276484cuda3std3__45__cpo6cbeginE,@object
	.size		_ZN40_INTERNAL_1ea86d1c_4_k_cu_fb84454a_276484cuda3std3__45__cpo6cbeginE,(_ZN40_INTERNAL_1ea86d1c_4_k_cu_fb84454a_276484cuda3std3__48in_placeE - _ZN40_INTERNAL_1ea86d1c_4_k_cu_fb84454a_276484cuda3std3__45__cpo6cbeginE)
_ZN40_INTERNAL_1ea86d1c_4_k_cu_fb84454a_276484cuda3std3__45__cpo6cbeginE:
	.zero		1
	.type		_ZN40_INTERNAL_1ea86d1c_4_k_cu_fb84454a_276484cuda3std3__48in_placeE,@object
	.size		_ZN40_INTERNAL_1ea86d1c_4_k_cu_fb84454a_276484cuda3std3__48in_placeE,(_ZN40_INTERNAL_1ea86d1c_4_k_cu_fb84454a_276484cuda3std6ranges3__45__cpo9iter_moveE - _ZN40_INTERNAL_1ea86d1c_4_k_cu_fb84454a_276484cuda3std3__48in_placeE)
_ZN40_INTERNAL_1ea86d1c_4_k_cu_fb84454a_276484cuda3std3__48in_placeE:
	.zero		1
	.type		_ZN40_INTERNAL_1ea86d1c_4_k_cu_fb84454a_276484cuda3std6ranges3__45__cpo9iter_moveE,@object
	.size		_ZN40_INTERNAL_1ea86d1c_4_k_cu_fb84454a_276484cuda3std6ranges3__45__cpo9iter_moveE,(_ZN40_INTERNAL_1ea86d1c_4_k_cu_fb84454a_276484cuda3std3__45__cpo5beginE - _ZN40_INTERNAL_1ea86d1c_4_k_cu_fb84454a_276484cuda3std6ranges3__45__cpo9iter_moveE)
_ZN40_INTERNAL_1ea86d1c_4_k_cu_fb84454a_276484cuda3std6ranges3__45__cpo9iter_moveE:
	.zero		1
	.type		_ZN40_INTERNAL_1ea86d1c_4_k_cu_fb84454a_276484cuda3std3__45__cpo5beginE,@object
	.size		_ZN40_INTERNAL_1ea86d1c_4_k_cu_fb84454a_276484cuda3std3__45__cpo5beginE,(_ZN40_INTERNAL_1ea86d1c_4_k_cu_fb84454a_276484cuda3std3__442_GLOBAL__N__1ea86d1c_4_k_cu_fb84454a_276486ignoreE - _ZN40_INTERNAL_1ea86d1c_4_k_cu_fb84454a_276484cuda3std3__45__cpo5beginE)
_ZN40_INTERNAL_1ea86d1c_4_k_cu_fb84454a_276484cuda3std3__45__cpo5beginE:
	.zero		1
	.type		_ZN40_INTERNAL_1ea86d1c_4_k_cu_fb84454a_276484cuda3std3__442_GLOBAL__N__1ea86d1c_4_k_cu_fb84454a_276486ignoreE,@object
	.size		_ZN40_INTERNAL_1ea86d1c_4_k_cu_fb84454a_276484cuda3std3__442_GLOBAL__N__1ea86d1c_4_k_cu_fb84454a_276486ignoreE,(_ZN40_INTERNAL_1ea86d1c_4_k_cu_fb84454a_276484cute7productE - _ZN40_INTERNAL_1ea86d1c_4_k_cu_fb84454a_276484cuda3std3__442_GLOBAL__N__1ea86d1c_4_k_cu_fb84454a_276486ignoreE)
_ZN40_INTERNAL_1ea86d1c_4_k_cu_fb84454a_276484cuda3std3__442_GLOBAL__N__1ea86d1c_4_k_cu_fb84454a_276486ignoreE:
	.zero		1
	.type		_ZN40_INTERNAL_1ea86d1c_4_k_cu_fb84454a_276484cute7productE,@object
	.size		_ZN40_INTERNAL_1ea86d1c_4_k_cu_fb84454a_276484cute7productE,(_ZN40_INTERNAL_1ea86d1c_4_k_cu_fb84454a_276484cuda3std3__45__cpo3endE - _ZN40_INTERNAL_1ea86d1c_4_k_cu_fb84454a_276484cute7productE)
_ZN40_INTERNAL_1ea86d1c_4_k_cu_fb84454a_276484cute7productE:
	.zero		1
	.type		_ZN40_INTERNAL_1ea86d1c_4_k_cu_fb84454a_276484cuda3std3__45__cpo3endE,@object
	.size		_ZN40_INTERNAL_1ea86d1c_4_k_cu_fb84454a_276484cuda3std3__45__cpo3endE,(_ZN40_INTERNAL_1ea86d1c_4_k_cu_fb84454a_276484cuda3std3__419piecewise_constructE - _ZN40_INTERNAL_1ea86d1c_4_k_cu_fb84454a_276484cuda3std3__45__cpo3endE)
_ZN40_INTERNAL_1ea86d1c_4_k_cu_fb84454a_276484cuda3std3__45__cpo3endE:
	.zero		1
	.type		_ZN40_INTERNAL_1ea86d1c_4_k_cu_fb84454a_276484cuda3std3__419piecewise_constructE,@object
	.size		_ZN40_INTERNAL_1ea86d1c_4_k_cu_fb84454a_276484cuda3std3__419piecewise_constructE,(_ZN40_INTERNAL_1ea86d1c_4_k_cu_fb84454a_276484cuda3std3__45__cpo4cendE - _ZN40_INTERNAL_1ea86d1c_4_k_cu_fb84454a_276484cuda3std3__419piecewise_constructE)
_ZN40_INTERNAL_1ea86d1c_4_k_cu_fb84454a_276484cuda3std3__419piecewise_constructE:
	.zero		1
	.type		_ZN40_INTERNAL_1ea86d1c_4_k_cu_fb84454a_276484cuda3std3__45__cpo4cendE,@object
	.size		_ZN40_INTERNAL_1ea86d1c_4_k_cu_fb84454a_276484cuda3std3__45__cpo4cendE,(_ZN40_INTERNAL_1ea86d1c_4_k_cu_fb84454a_276484cuda3std6ranges3__45__cpo4swapE - _ZN40_INTERNAL_1ea86d1c_4_k_cu_fb84454a_276484cuda3std3__45__cpo4cendE)
_ZN40_INTERNAL_1ea86d1c_4_k_cu_fb84454a_276484cuda3std3__45__cpo4cendE:
	.zero		1
	.type		_ZN40_INTERNAL_1ea86d1c_4_k_cu_fb84454a_276484cuda3std6ranges3__45__cpo4swapE,@object
	.size		_ZN40_INTERNAL_1ea86d1c_4_k_cu_fb84454a_276484cuda3std6ranges3__45__cpo4swapE,(.L_8 - _ZN40_INTERNAL_1ea86d1c_4_k_cu_fb84454a_276484cuda3std6ranges3__45__cpo4swapE)
_ZN40_INTERNAL_1ea86d1c_4_k_cu_fb84454a_276484cuda3std6ranges3__45__cpo4swapE:
	.zero		1
.L_8:


//--------------------- .nv.constant0._ZN7cutlass13device_kernelINS_4gemm6kernel13GemmUniversalIN4cute5tupleIJiiiiEEENS1_10collective13CollectiveMmaINS1_34MainloopSm90TmaGmmaWarpSpecializedILi11ENS5_IJNS4_1CILi1EEESB_SB_EEENS1_35KernelTmaWarpSpecializedCooperativeEEENS5_IJNSA_ILi256EEENSA_ILi64EEENSA_ILi32EEEEEENS_10bfloat16_tENS5_IJlSB_lEEESJ_SK_NS4_8TiledMMAINS4_8MMA_AtomIJNS4_4SM904GMMA27MMA_64x64x16_F32BF16BF16_SSILNSO_5MajorE0ELSQ_0ELNSO_7ScaleInE1ELSR_1EEEEEENS4_6LayoutINS5_IJNSA_ILi2EEESB_SB_EEENS5_IJSB_NSA_ILi0EEESX_EEEEENS5_IJNS4_10UnderscoreES10_S10_EEEEENS4_13SM90_TMA_LOADENS4_14ComposedLayoutINS4_7SwizzleILi2ELi4ELi3EEENS4_18smem_ptr_flag_bitsILi16EEENSU_INS5_IJNSA_ILi8EEESH_EEENS5_IJSH_SB_EEEEEEEvNS4_8identityES13_S1D_vS1E_EENS_8epilogue10collective6detail29Sm90TmaWarpSpecializedAdapterINS1H_15DefaultEpilogueISJ_SK_SK_NS1G_6thread17LinearCombinationISJ_Li1EffLNS1L_9ScaleType4KindE0ELNS_15FloatRoundStyleE2ESJ_EENS1_15EpilogueDefaultEEEEEvvEEEEvNT_6ParamsE --------------------------
	.section	.nv.constant0._ZN7cutlass13device_kernelINS_4gemm6kernel13GemmUniversalIN4cute5tupleIJiiiiEEENS1_10collective13CollectiveMmaINS1_34MainloopSm90TmaGmmaWarpSpecializedILi11ENS5_IJNS4_1CILi1EEESB_SB_EEENS1_35KernelTmaWarpSpecializedCooperativeEEENS5_IJNSA_ILi256EEENSA_ILi64EEENSA_ILi32EEEEEENS_10bfloat16_tENS5_IJlSB_lEEESJ_SK_NS4_8TiledMMAINS4_8MMA_AtomIJNS4_4SM904GMMA27MMA_64x64x16_F32BF16BF16_SSILNSO_5MajorE0ELSQ_0ELNSO_7ScaleInE1ELSR_1EEEEEENS4_6LayoutINS5_IJNSA_ILi2EEESB_SB_EEENS5_IJSB_NSA_ILi0EEESX_EEEEENS5_IJNS4_10UnderscoreES10_S10_EEEEENS4_13SM90_TMA_LOADENS4_14ComposedLayoutINS4_7SwizzleILi2ELi4ELi3EEENS4_18smem_ptr_flag_bitsILi16EEENSU_INS5_IJNSA_ILi8EEESH_EEENS5_IJSH_SB_EEEEEEEvNS4_8identityES13_S1D_vS1E_EENS_8epilogue10collective6detail29Sm90TmaWarpSpecializedAdapterINS1H_15DefaultEpilogueISJ_SK_SK_NS1G_6thread17LinearCombinationISJ_Li1EffLNS1L_9ScaleType4KindE0ELNS_15FloatRoundStyleE2ESJ_EENS1_15EpilogueDefaultEEEEEvvEEEEvNT_6ParamsE,"a",@progbits
	.sectionflags	@""
	.align	4
.nv.constant0._ZN7cutlass13device_kernelINS_4gemm6kernel13GemmUniversalIN4cute5tupleIJiiiiEEENS1_10collective13CollectiveMmaINS1_34MainloopSm90TmaGmmaWarpSpecializedILi11ENS5_IJNS4_1CILi1EEESB_SB_EEENS1_35KernelTmaWarpSpecializedCooperativeEEENS5_IJNSA_ILi256EEENSA_ILi64EEENSA_ILi32EEEEEENS_10bfloat16_tENS5_IJlSB_lEEESJ_SK_NS4_8TiledMMAINS4_8MMA_AtomIJNS4_4SM904GMMA27MMA_64x64x16_F32BF16BF16_SSILNSO_5MajorE0ELSQ_0ELNSO_7ScaleInE1ELSR_1EEEEEENS4_6LayoutINS5_IJNSA_ILi2EEESB_SB_EEENS5_IJSB_NSA_ILi0EEESX_EEEEENS5_IJNS4_10UnderscoreES10_S10_EEEEENS4_13SM90_TMA_LOADENS4_14ComposedLayoutINS4_7SwizzleILi2ELi4ELi3EEENS4_18smem_ptr_flag_bitsILi16EEENSU_INS5_IJNSA_ILi8EEESH_EEENS5_IJSH_SB_EEEEEEEvNS4_8identityES13_S1D_vS1E_EENS_8epilogue10collective6detail29Sm90TmaWarpSpecializedAdapterINS1H_15DefaultEpilogueISJ_SK_SK_NS1G_6thread17LinearCombinationISJ_Li1EffLNS1L_9ScaleType4KindE0ELNS_15FloatRoundStyleE2ESJ_EENS1_15EpilogueDefaultEEEEEvvEEEEvNT_6ParamsE:
	.zero		1664


//--------------------- SYMBOLS --------------------------

	.type		.nv.reservedSmem.offset0,@object
	.size		.nv.reservedSmem.offset0,0x4
	.type		__assertfail,@function
